	.headerflags	@"EF_CUDA_TEXMODE_UNIFIED EF_CUDA_64BIT_ADDRESS EF_CUDA_SM80 EF_CUDA_VIRTUAL_SM(EF_CUDA_SM80)"
	.elftype	@"ET_EXEC"


//--------------------- .nv.info                  --------------------------
	.section	.nv.info,"",@"SHT_CUDA_INFO"
	.align	4


	//----- nvinfo : EIATTR_REGCOUNT
	.align		4
        /*0000*/ 	.byte	0x04, 0x2f
        /*0002*/ 	.short	(.L_1 - .L_0)
	.align		4
.L_0:
        /*0004*/ 	.word	index@(candidate5)
        /*0008*/ 	.word	0x00000040


	//----- nvinfo : EIATTR_MAX_STACK_SIZE
	.align		4
.L_1:
        /*000c*/ 	.byte	0x04, 0x23
        /*000e*/ 	.short	(.L_3 - .L_2)
	.align		4
.L_2:
        /*0010*/ 	.word	index@(candidate5)
        /*0014*/ 	.word	0x00000000


	//----- nvinfo : EIATTR_MIN_STACK_SIZE
	.align		4
.L_3:
        /*0018*/ 	.byte	0x04, 0x12
        /*001a*/ 	.short	(.L_5 - .L_4)
	.align		4
.L_4:
        /*001c*/ 	.word	index@(candidate5)
        /*0020*/ 	.word	0x00000000


	//----- nvinfo : EIATTR_FRAME_SIZE
	.align		4
.L_5:
        /*0024*/ 	.byte	0x04, 0x11
        /*0026*/ 	.short	(.L_7 - .L_6)
	.align		4
.L_6:
        /*0028*/ 	.word	index@(candidate5)
        /*002c*/ 	.word	0x00000000
.L_7:


//--------------------- .nv.info.candidate5       --------------------------
	.section	.nv.info.candidate5,"",@"SHT_CUDA_INFO"
	.align	4


	//----- nvinfo : EIATTR_CUDA_API_VERSION
	.align		4
        /*0000*/ 	.byte	0x04, 0x37
        /*0002*/ 	.short	(.L_9 - .L_8)
.L_8:
        /*0004*/ 	.word	0x00000075


	//----- nvinfo : EIATTR_SW2861232_WAR
	.align		4
.L_9:
        /*0008*/ 	.byte	0x01, 0x35
	.zero		2


	//----- nvinfo : EIATTR_PARAM_CBANK
	.align		4
        /*000c*/ 	.byte	0x04, 0x0a
        /*000e*/ 	.short	(.L_11 - .L_10)
	.align		4
.L_10:
        /*0010*/ 	.word	index@(.nv.constant0.candidate5)
        /*0014*/ 	.short	0x0160
        /*0016*/ 	.short	0x0018


	//----- nvinfo : EIATTR_CBANK_PARAM_SIZE
	.align		4
.L_11:
        /*0018*/ 	.byte	0x03, 0x19
        /*001a*/ 	.short	0x0018


	//----- nvinfo : EIATTR_KPARAM_INFO
	.align		4
        /*001c*/ 	.byte	0x04, 0x17
        /*001e*/ 	.short	(.L_13 - .L_12)
.L_12:
        /*0020*/ 	.word	0x00000000
        /*0024*/ 	.short	0x0002
        /*0026*/ 	.short	0x0010
        /*0028*/ 	.byte	0x00, 0xf0, 0x21, 0x00


	//----- nvinfo : EIATTR_KPARAM_INFO
	.align		4
.L_13:
        /*002c*/ 	.byte	0x04, 0x17
        /*002e*/ 	.short	(.L_15 - .L_14)
.L_14:
        /*0030*/ 	.word	0x00000000
        /*0034*/ 	.short	0x0001
        /*0036*/ 	.short	0x0008
        /*0038*/ 	.byte	0x00, 0xf0, 0x21, 0x00


	//----- nvinfo : EIATTR_KPARAM_INFO
	.align		4
.L_15:
        /*003c*/ 	.byte	0x04, 0x17
        /*003e*/ 	.short	(.L_17 - .L_16)
.L_16:
        /*0040*/ 	.word	0x00000000
        /*0044*/ 	.short	0x0000
        /*0046*/ 	.short	0x0000
        /*0048*/ 	.byte	0x00, 0xf0, 0x21, 0x00


	//----- nvinfo : EIATTR_MAXREG_COUNT
	.align		4
.L_17:
        /*004c*/ 	.byte	0x03, 0x1b
        /*004e*/ 	.short	0x00ff


	//----- nvinfo : EIATTR_EXIT_INSTR_OFFSETS
	.align		4
        /*0050*/ 	.byte	0x04, 0x1c
        /*0052*/ 	.short	(.L_19 - .L_18)


	//   ....[0]....
.L_18:
        /*0054*/ 	.word	0x00003b50


	//----- nvinfo : EIATTR_MAX_THREADS
	.align		4
.L_19:
        /*0058*/ 	.byte	0x04, 0x05
        /*005a*/ 	.short	(.L_21 - .L_20)
.L_20:
        /*005c*/ 	.word	0x00000070
        /*0060*/ 	.word	0x00000001
        /*0064*/ 	.word	0x00000001
.L_21:


//--------------------- .nv.rel.action            --------------------------
	.section	.nv.rel.action,"",@"SHT_CUDA_RELOCINFO"
	.align	8
	.sectionentsize	8
        /*0000*/ 	.byte	0x4b, 0x00, 0x00, 0x00, 0x00, 0x00, 0x00, 0x00, 0x00, 0x02, 0x02, 0x08, 0x10, 0x0a, 0x2f, 0x22
        /* <DEDUP_REMOVED lines=13> */


//--------------------- .nv.constant0.candidate5  --------------------------
	.section	.nv.constant0.candidate5,"a",@progbits
	.align	4
.nv.constant0.candidate5:
	.zero		376


//--------------------- .text.candidate5          --------------------------
	.section	.text.candidate5,"ax",@progbits
	.sectionflags	@"SHF_BARRIERS=1"
	.sectioninfo	@"SHI_REGISTERS=64"
	.align	128
        .global         candidate5
        .type           candidate5,@function
        .size           candidate5,(.L_x_3 - candidate5)
        .other          candidate5,@"STO_CUDA_ENTRY STV_DEFAULT"
candidate5:
.text.candidate5:
[----:B------:R-:W-:-:S02]  /*0000*/  MOV R1, c[0x0][0x28] ;  /* 0x00000a0000017a02 */ /* 0x000fc40000000f00 */
[----:B------:R-:W0:Y:S01]  /*0010*/  S2R R3, SR_TID.X ;  /* 0x0000000000037919 */ /* 0x000e220000002100 */
[----:B------:R-:W-:Y:S01]  /*0020*/  HFMA2.MMA R4, -RZ, RZ, 0, 0 ;  /* 0x00000000ff047435 */ /* 0x000fe200000001ff */
[----:B------:R-:W-:Y:S01]  /*0030*/  MOV R2, RZ ;  /* 0x000000ff00027202 */ /* 0x000fe20000000f00 */
[----:B------:R-:W-:Y:S01]  /*0040*/  ULDC.64 UR6, c[0x0][0x118] ;  /* 0x0000460000067ab9 */ /* 0x000fe20000000a00 */
[----:B------:R-:W1:Y:S01]  /*0050*/  S2R R5, SR_CTAID.X ;  /* 0x0000000000057919 */ /* 0x000e620000002500 */
[----:B------:R-:W-:Y:S01]  /*0060*/  MOV R35, RZ ;  /* 0x000000ff00237202 */ /* 0x000fe20000000f00 */
[----:B------:R-:W-:Y:S01]  /*0070*/  UMOV UR4, URZ ;  /* 0x0000003f00047c82 */ /* 0x000fe20008000000 */
[----:B------:R-:W-:Y:S01]  /*0080*/  MOV R21, RZ ;  /* 0x000000ff00157202 */ /* 0x000fe20000000f00 */
[C---:B0-----:R-:W-:Y:S01]  /*0090*/  IMAD.HI R6, R3.reuse, 0x2aaaaaab, RZ ;  /* 0x2aaaaaab03067827 */ /* 0x041fe200078e02ff */
[C---:B------:R-:W-:Y:S02]  /*00a0*/  IADD3 R10, R3.reuse, 0x10, RZ ;  /* 0x00000010030a7810 */ /* 0x040fe40007ffe0ff */
[----:B------:R-:W-:Y:S01]  /*00b0*/  IADD3 R14, R3, 0x8, RZ ;  /* 0x00000008030e7810 */ /* 0x000fe20007ffe0ff */
[----:B-1----:R-:W-:Y:S01]  /*00c0*/  IMAD.HI R0, R5, -0x6db6db6d, R4 ;  /* 0x9249249305007827 */ /* 0x002fe200078e0204 */
[----:B------:R-:W-:-:S03]  /*00d0*/  SHF.R.U32.HI R9, RZ, 0x1f, R6 ;  /* 0x0000001fff097819 */ /* 0x000fc60000011606 */
[C---:B------:R-:W-:Y:S01]  /*00e0*/  IMAD.HI R42, R3.reuse, -0x6db6db6d, R2 ;  /* 0x92492493032a7827 */ /* 0x040fe200078e0202 */
[----:B------:R-:W-:Y:S02]  /*00f0*/  LEA.HI.SX32 R8, R6, R9, 0x1e ;  /* 0x0000000906087211 */ /* 0x000fe400078ff2ff */
[----:B------:R-:W-:Y:S01]  /*0100*/  SHF.R.U32.HI R7, RZ, 0x1f, R0 ;  /* 0x0000001fff077819 */ /* 0x000fe20000011600 */
[----:B------:R-:W-:Y:S01]  /*0110*/  IMAD.HI R2, R10, 0x2aaaaaab, RZ ;  /* 0x2aaaaaab0a027827 */ /* 0x000fe200078e02ff */
[C---:B------:R-:W-:Y:S02]  /*0120*/  IADD3 R6, R3.reuse, 0x1c0, RZ ;  /* 0x000001c003067810 */ /* 0x040fe40007ffe0ff */
[----:B------:R-:W-:Y:S01]  /*0130*/  SHF.R.U32.HI R9, RZ, 0x1f, R42 ;  /* 0x0000001fff097819 */ /* 0x000fe2000001162a */
[----:B------:R-:W-:Y:S01]  /*0140*/  IMAD.HI R12, R14, 0x2aaaaaab, RZ ;  /* 0x2aaaaaab0e0c7827 */ /* 0x000fe200078e02ff */
[----:B------:R-:W-:Y:S02]  /*0150*/  LEA.HI.SX32 R4, R0, R7, 0x1e ;  /* 0x0000000700047211 */ /* 0x000fe400078ff2ff */
[----:B------:R-:W-:Y:S01]  /*0160*/  SHF.R.U32.HI R7, RZ, 0x1f, R2 ;  /* 0x0000001fff077819 */ /* 0x000fe20000011602 */
[----:B------:R-:W-:Y:S01]  /*0170*/  IMAD.HI R16, R6, 0x2aaaaaab, RZ ;  /* 0x2aaaaaab06107827 */ /* 0x000fe200078e02ff */
[C---:B------:R-:W-:Y:S01]  /*0180*/  IADD3 R0, R3.reuse, 0x70, RZ ;  /* 0x0000007003007810 */ /* 0x040fe20007ffe0ff */
[----:B------:R-:W-:Y:S01]  /*0190*/  HFMA2.MMA R6, -RZ, RZ, 0, 0 ;  /* 0x00000000ff067435 */ /* 0x000fe200000001ff */
[----:B------:R-:W-:Y:S01]  /*01a0*/  LEA.HI.SX32 R40, R42, R9, 0x1b ;  /* 0x000000092a287211 */ /* 0x000fe200078fdaff */
[----:B------:R-:W-:Y:S01]  /*01b0*/  IMAD R5, R4, -0x7, R5 ;  /* 0xfffffff904057824 */ /* 0x000fe200078e0205 */
[----:B------:R-:W-:Y:S01]  /*01c0*/  LEA.HI.SX32 R11, R2, R7, 0x1e ;  /* 0x00000007020b7211 */ /* 0x000fe200078ff2ff */
[----:B------:R-:W-:Y:S01]  /*01d0*/  IMAD R4, R4, 0x12000, RZ ;  /* 0x0001200004047824 */ /* 0x000fe200078e02ff */
[----:B------:R-:W-:Y:S01]  /*01e0*/  SHF.R.U32.HI R13, RZ, 0x1f, R12 ;  /* 0x0000001fff0d7819 */ /* 0x000fe2000001160c */
[----:B------:R-:W-:Y:S01]  /*01f0*/  IMAD R7, R40, -0x38, R3 ;  /* 0xffffffc828077824 */ /* 0x000fe200078e0203 */
[----:B------:R-:W-:Y:S01]  /*0200*/  LEA.HI.SX32 R42, R42, R9, 0x1d ;  /* 0x000000092a2a7211 */ /* 0x000fe200078feaff */
[----:B------:R-:W-:Y:S01]  /*0210*/  IMAD.HI R9, R0, 0x2aaaaaab, RZ ;  /* 0x2aaaaaab00097827 */ /* 0x000fe200078e02ff */
[----:B------:R-:W-:-:S02]  /*0220*/  IADD3 R2, R3, 0xe0, RZ ;  /* 0x000000e003027810 */ /* 0x000fc40007ffe0ff */
[----:B------:R-:W-:Y:S01]  /*0230*/  LEA.HI.SX32 R15, R12, R13, 0x1e ;  /* 0x0000000d0c0f7211 */ /* 0x000fe200078ff2ff */
[----:B------:R-:W-:Y:S01]  /*0240*/  IMAD.HI R0, R7, -0x6db6db6d, R6 ;  /* 0x9249249307007827 */ /* 0x000fe200078e0206 */
[----:B------:R-:W-:Y:S02]  /*0250*/  IADD3 R13, R3, 0x230, RZ ;  /* 0x00000230030d7810 */ /* 0x000fe40007ffe0ff */
[----:B------:R-:W-:Y:S01]  /*0260*/  SHF.R.U32.HI R17, RZ, 0x1f, R16 ;  /* 0x0000001fff117819 */ /* 0x000fe20000011610 */
[----:B------:R-:W-:Y:S01]  /*0270*/  IMAD.HI R12, R2, 0x2aaaaaab, RZ ;  /* 0x2aaaaaab020c7827 */ /* 0x000fe200078e02ff */
[----:B------:R-:W-:Y:S02]  /*0280*/  SHF.R.U32.HI R2, RZ, 0x1f, R9 ;  /* 0x0000001fff027819 */ /* 0x000fe40000011609 */
[----:B------:R-:W-:Y:S01]  /*0290*/  LEA.HI.SX32 R17, R16, R17, 0x1e ;  /* 0x0000001110117211 */ /* 0x000fe200078ff2ff */
[----:B------:R-:W-:Y:S01]  /*02a0*/  IMAD.HI R18, R13, 0x2aaaaaab, RZ ;  /* 0x2aaaaaab0d127827 */ /* 0x000fe200078e02ff */
[----:B------:R-:W-:Y:S01]  /*02b0*/  LEA.HI.SX32 R6, R9, R2, 0x1e ;  /* 0x0000000209067211 */ /* 0x000fe200078ff2ff */
[----:B------:R-:W-:Y:S01]  /*02c0*/  HFMA2.MMA R16, -RZ, RZ, 0, 0 ;  /* 0x00000000ff107435 */ /* 0x000fe200000001ff */
[----:B------:R-:W-:Y:S01]  /*02d0*/  SHF.R.U32.HI R9, RZ, 0x1f, R0 ;  /* 0x0000001fff097819 */ /* 0x000fe20000011600 */
[----:B------:R-:W-:Y:S01]  /*02e0*/  IMAD R2, R8, -0x18, R3 ;  /* 0xffffffe808027824 */ /* 0x000fe200078e0203 */
[----:B------:R-:W-:Y:S01]  /*02f0*/  SHF.R.U32.HI R13, RZ, 0x1f, R12 ;  /* 0x0000001fff0d7819 */ /* 0x000fe2000001160c */
[----:B------:R-:W-:Y:S01]  /*0300*/  IMAD R15, R15, -0x18, R14 ;  /* 0xffffffe80f0f7824 */ /* 0x000fe200078e020e */
[----:B------:R-:W-:Y:S01]  /*0310*/  LEA.HI.SX32 R0, R0, R9, 0x1d ;  /* 0x0000000900007211 */ /* 0x000fe200078feaff */
[----:B------:R-:W-:Y:S01]  /*0320*/  IMAD R11, R11, -0x18, R10 ;  /* 0xffffffe80b0b7824 */ /* 0x000fe200078e020a */
[----:B------:R-:W-:Y:S01]  /*0330*/  SHF.R.U32.HI R19, RZ, 0x1f, R18 ;  /* 0x0000001fff137819 */ /* 0x000fe20000011612 */
[C---:B------:R-:W-:Y:S01]  /*0340*/  IMAD R7, R5.reuse, 0x1c, R7 ;  /* 0x0000001c05077824 */ /* 0x040fe200078e0207 */
[----:B------:R-:W-:Y:S01]  /*0350*/  LEA R0, R5, R0, 0x1 ;  /* 0x0000000005007211 */ /* 0x000fe200078e08ff */
[----:B------:R-:W-:Y:S01]  /*0360*/  IMAD R41, R42, -0xe, R3 ;  /* 0xfffffff22a297824 */ /* 0x000fe200078e0203 */
[----:B------:R-:W-:Y:S01]  /*0370*/  LEA.HI.SX32 R13, R12, R13, 0x1e ;  /* 0x0000000d0c0d7211 */ /* 0x000fe200078ff2ff */
[--C-:B------:R-:W-:Y:S01]  /*0380*/  IMAD R5, R2, 0x3, R4.reuse ;  /* 0x0000000302057824 */ /* 0x100fe200078e0204 */
[----:B------:R-:W-:Y:S01]  /*0390*/  IADD3 R0, R0, -0x1, RZ ;  /* 0xffffffff00007810 */ /* 0x000fe20007ffe0ff */
[--C-:B------:R-:W-:Y:S01]  /*03a0*/  IMAD R2, R15, 0x3, R4.reuse ;  /* 0x000000030f027824 */ /* 0x100fe200078e0204 */
[----:B------:R-:W-:Y:S01]  /*03b0*/  LEA.HI.SX32 R19, R18, R19, 0x1e ;  /* 0x0000001312137211 */ /* 0x000fe200078ff2ff */
[----:B------:R-:W-:Y:S01]  /*03c0*/  IMAD R11, R11, 0x3, R4 ;  /* 0x000000030b0b7824 */ /* 0x000fe200078e0204 */
[----:B------:R-:W-:Y:S01]  /*03d0*/  ISETP.GE.U32.AND P0, PT, R0, 0xe, PT ;  /* 0x0000000e0000780c */ /* 0x000fe20003f06070 */
[----:B------:R-:W-:Y:S01]  /*03e0*/  IMAD R40, R40, 0xc4, R7 ;  /* 0x000000c428287824 */ /* 0x000fe200078e0207 */
[----:B------:R-:W-:Y:S01]  /*03f0*/  IADD3 R4, R41, -0x1, RZ ;  /* 0xffffffff29047810 */ /* 0x000fe20007ffe0ff */
[----:B------:R-:W-:Y:S01]  /*0400*/  IMAD R7, R8, 0x900, R5 ;  /* 0x0000090008077824 */ /* 0x000fe200078e0205 */
[----:B------:R-:W-:Y:S01]  /*0410*/  CS2R R14, SRZ ;  /* 0x00000000000e7805 */ /* 0x000fe2000001ff00 */
[--C-:B------:R-:W-:Y:S01]  /*0420*/  IMAD R5, R13, 0x900, R2.reuse ;  /* 0x000009000d057824 */ /* 0x100fe200078e0202 */
[----:B------:R-:W-:Y:S01]  /*0430*/  HFMA2.MMA R13, -RZ, RZ, 0, 0 ;  /* 0x00000000ff0d7435 */ /* 0x000fe200000001ff */
[----:B------:R-:W-:Y:S01]  /*0440*/  IMAD R2, R19, 0x900, R2 ;  /* 0x0000090013027824 */ /* 0x000fe200078e0202 */
[----:B------:R-:W-:Y:S01]  /*0450*/  ISETP.LT.U32.AND P1, PT, R4, 0xe, !P0 ;  /* 0x0000000e0400780c */ /* 0x000fe20004721070 */
[--C-:B------:R-:W-:Y:S01]  /*0460*/  IMAD R6, R6, 0x900, R11.reuse ;  /* 0x0000090006067824 */ /* 0x100fe200078e020b */
[----:B------:R-:W-:Y:S01]  /*0470*/  CS2R R18, SRZ ;  /* 0x0000000000127805 */ /* 0x000fe2000001ff00 */
[----:B------:R-:W-:-:S02]  /*0480*/  IMAD R0, R17, 0x900, R11 ;  /* 0x0000090011007824 */ /* 0x000fc400078e020b */
.L_x_1:
[----:B------:R-:W-:Y:S01]  /*0490*/  MOV R55, UR4 ;  /* 0x0000000400377c02 */ /* 0x000fe20008000f00 */
[----:B------:R-:W-:Y:S06]  /*04a0*/  BAR.SYNC 0x0 ;  /* 0x0000000000007b1d */ /* 0x000fec0000000000 */
[----:B------:R-:W-:Y:S01]  /*04b0*/  MOV R22, UR4 ;  /* 0x0000000400167c02 */ /* 0x000fe20008000f00 */
[----:B------:R-:W-:Y:S01]  /*04c0*/  IMAD R55, R55, 0x620, R40 ;  /* 0x0000062037377824 */ /* 0x000fe200078e0228 */
[----:B------:R-:W-:-:S02]  /*04d0*/  MOV R51, UR4 ;  /* 0x0000000400337c02 */ /* 0x000fc40008000f00 */
[----:B------:R-:W-:Y:S01]  /*04e0*/  MOV R24, UR4 ;  /* 0x0000000400187c02 */ /* 0x000fe20008000f00 */
[----:B------:R-:W-:Y:S01]  /*04f0*/  IMAD R53, R22, 0x48, R7 ;  /* 0x0000004816357824 */ /* 0x000fe200078e0207 */
[----:B------:R-:W-:Y:S01]  /*0500*/  MOV R47, UR4 ;  /* 0x00000004002f7c02 */ /* 0x000fe20008000f00 */
[----:B------:R-:W-:Y:S01]  /*0510*/  IMAD R51, R51, 0x48, R6 ;  /* 0x0000004833337824 */ /* 0x000fe200078e0206 */
[----:B------:R-:W-:Y:S01]  /*0520*/  MOV R45, UR4 ;  /* 0x00000004002d7c02 */ /* 0x000fe20008000f00 */
[----:B------:R-:W-:Y:S01]  /*0530*/  IMAD R49, R24, 0x48, R5 ;  /* 0x0000004818317824 */ /* 0x000fe200078e0205 */
[----:B------:R-:W-:Y:S01]  /*0540*/  ISETP.GT.AND P2, PT, R3, 0x5f, PT ;  /* 0x0000005f0300780c */ /* 0x000fe20003f44270 */
[----:B------:R-:W-:Y:S01]  /*0550*/  IMAD R47, R47, 0x48, R0 ;  /* 0x000000482f2f7824 */ /* 0x000fe200078e0200 */
[----:B------:R-:W-:Y:S01]  /*0560*/  MOV R4, 0x4 ;  /* 0x0000000400047802 */ /* 0x000fe20000000f00 */
[----:B------:R-:W-:Y:S01]  /*0570*/  IMAD R45, R45, 0x48, R2 ;  /* 0x000000482d2d7824 */ /* 0x000fe200078e0202 */
[----:B------:R-:W-:-:S02]  /*0580*/  MOV R10, RZ ;  /* 0x000000ff000a7202 */ /* 0x000fc40000000f00 */
[----:B------:R-:W-:Y:S01]  /*0590*/  MOV R12, RZ ;  /* 0x000000ff000c7202 */ /* 0x000fe20000000f00 */
[-C--:B------:R-:W-:Y:S01]  /*05a0*/  IMAD.WIDE R54, R55, R4.reuse, c[0x0][0x160] ;  /* 0x0000580037367625 */ /* 0x080fe200078e0204 */
[----:B------:R-:W-:Y:S02]  /*05b0*/  MOV R20, RZ ;  /* 0x000000ff00147202 */ /* 0x000fe40000000f00 */
[----:B------:R-:W-:Y:S01]  /*05c0*/  MOV R8, RZ ;  /* 0x000000ff00087202 */ /* 0x000fe20000000f00 */
[-C--:B------:R-:W-:Y:S01]  /*05d0*/  IMAD.WIDE R52, R53, R4.reuse, c[0x0][0x168] ;  /* 0x00005a0035347625 */ /* 0x080fe200078e0204 */
[----:B------:R-:W2:Y:S03]  /*05e0*/  @P1 LDG.E.CONSTANT R10, [R54.64+-0x3c] ;  /* 0xffffc406360a1981 */ /* 0x000ea6000c1e9900 */
[-C--:B------:R-:W-:Y:S01]  /*05f0*/  IMAD.WIDE R50, R51, R4.reuse, c[0x0][0x168] ;  /* 0x00005a0033327625 */ /* 0x080fe200078e0204 */
[----:B------:R-:W3:Y:S03]  /*0600*/  @P1 LDG.E.CONSTANT R12, [R54.64+0x5e4] ;  /* 0x0005e406360c1981 */ /* 0x000ee6000c1e9900 */
[-C--:B------:R-:W-:Y:S01]  /*0610*/  IMAD.WIDE R48, R49, R4.reuse, c[0x0][0x168] ;  /* 0x00005a0031307625 */ /* 0x080fe200078e0204 */
[----:B------:R-:W4:Y:S03]  /*0620*/  @P1 LDG.E.CONSTANT R20, [R54.64+0xc04] ;  /* 0x000c040636141981 */ /* 0x000f26000c1e9900 */
[-C--:B------:R-:W-:Y:S01]  /*0630*/  IMAD.WIDE R46, R47, R4.reuse, c[0x0][0x168] ;  /* 0x00005a002f2e7625 */ /* 0x080fe200078e0204 */
[----:B------:R-:W5:Y:S03]  /*0640*/  @P1 LDG.E.CONSTANT R8, [R54.64+0x1224] ;  /* 0x0012240636081981 */ /* 0x000f66000c1e9900 */
[----:B------:R-:W-:Y:S01]  /*0650*/  IMAD.WIDE R44, R45, R4, c[0x0][0x168] ;  /* 0x00005a002d2c7625 */ /* 0x000fe200078e0204 */
[----:B------:R-:W5:Y:S04]  /*0660*/  LDG.E.CONSTANT R22, [R52.64] ;  /* 0x0000000634167981 */ /* 0x000f68000c1e9900 */
[----:B------:R-:W5:Y:S04]  /*0670*/  LDG.E.CONSTANT R24, [R50.64] ;  /* 0x0000000632187981 */ /* 0x000f68000c1e9900 */
[----:B------:R0:W5:Y:S04]  /*0680*/  LDG.E.CONSTANT R28, [R48.64] ;  /* 0x00000006301c7981 */ /* 0x000168000c1e9900 */
[----:B------:R-:W5:Y:S04]  /*0690*/  LDG.E.CONSTANT R30, [R52.64+0x1f800] ;  /* 0x01f80006341e7981 */ /* 0x000f68000c1e9900 */
[----:B------:R-:W5:Y:S04]  /*06a0*/  LDG.E.CONSTANT R34, [R46.64] ;  /* 0x000000062e227981 */ /* 0x000f68000c1e9900 */
[----:B------:R-:W5:Y:S04]  /*06b0*/  LDG.E.CONSTANT R36, [R44.64] ;  /* 0x000000062c247981 */ /* 0x000f68000c1e9900 */
[----:B------:R-:W5:Y:S01]  /*06c0*/  @!P2 LDG.E.CONSTANT R38, [R52.64+0x3f000] ;  /* 0x03f000063426a981 */ /* 0x000f62000c1e9900 */
[----:B------:R-:W-:Y:S01]  /*06d0*/  IMAD R43, R42, 0x180, RZ ;  /* 0x000001802a2b7824 */ /* 0x000fe200078e02ff */
[----:B------:R-:W-:-:S02]  /*06e0*/  ISETP.LT.U32.AND P3, PT, R41, 0xe, !P0 ;  /* 0x0000000e2900780c */ /* 0x000fc40004761070 */
[----:B------:R0:W5:Y:S04]  /*06f0*/  LDG.E.CONSTANT R58, [R48.64+0x4] ;  /* 0x00000406303a7981 */ /* 0x000168000c1e9900 */
[----:B------:R-:W5:Y:S04]  /*0700*/  LDG.E.CONSTANT R60, [R52.64+0x1f804] ;  /* 0x01f80406343c7981 */ /* 0x000f68000c1e9900 */
[----:B------:R-:W5:Y:S04]  /*0710*/  LDG.E.CONSTANT R59, [R44.64+0x8] ;  /* 0x000008062c3b7981 */ /* 0x000f68000c1e9900 */
[----:B0-----:R-:W5:Y:S04]  /*0720*/  LDG.E.CONSTANT R48, [R48.64+0x8] ;  /* 0x0000080630307981 */ /* 0x001f68000c1e9900 */
[----:B------:R-:W5:Y:S04]  /*0730*/  @!P2 LDG.E.CONSTANT R61, [R52.64+0x3f008] ;  /* 0x03f00806343da981 */ /* 0x000f68000c1e9900 */
[----:B--2---:R-:W-:Y:S04]  /*0740*/  STS [R3.X4], R10 ;  /* 0x0000000a03007388 */ /* 0x004fe80000004800 */
[----:B---3--:R-:W-:Y:S04]  /*0750*/  STS [R3.X4+0x1c0], R12 ;  /* 0x0001c00c03007388 */ /* 0x008fe80000004800 */
[----:B----4-:R-:W-:Y:S04]  /*0760*/  STS [R3.X4+0x380], R20 ;  /* 0x0003801403007388 */ /* 0x010fe80000004800 */
[----:B-----5:R-:W-:Y:S04]  /*0770*/  STS [R3.X4+0x540], R8 ;  /* 0x0005400803007388 */ /* 0x020fe80000004800 */
[----:B------:R-:W-:Y:S04]  /*0780*/  STS [R3.X4+0x700], R22 ;  /* 0x0007001603007388 */ /* 0x000fe80000004800 */
[----:B------:R-:W-:Y:S04]  /*0790*/  STS [R3.X4+0x8c0], R24 ;  /* 0x0008c01803007388 */ /* 0x000fe80000004800 */
[----:B------:R-:W-:Y:S04]  /*07a0*/  STS [R3.X4+0xa80], R28 ;  /* 0x000a801c03007388 */ /* 0x000fe80000004800 */
[----:B------:R-:W-:Y:S04]  /*07b0*/  STS [R3.X4+0xc40], R30 ;  /* 0x000c401e03007388 */ /* 0x000fe80000004800 */
[----:B------:R-:W-:Y:S04]  /*07c0*/  STS [R3.X4+0xe00], R34 ;  /* 0x000e002203007388 */ /* 0x000fe80000004800 */
[----:B------:R-:W-:Y:S04]  /*07d0*/  STS [R3.X4+0xfc0], R36 ;  /* 0x000fc02403007388 */ /* 0x000fe80000004800 */
[----:B------:R-:W-:Y:S04]  /*07e0*/  @!P2 STS [R3.X4+0x1180], R38 ;  /* 0x001180260300a388 */ /* 0x000fe80000004800 */
[----:B------:R-:W-:Y:S06]  /*07f0*/  BAR.SYNC 0x0 ;  /* 0x0000000000007b1d */ /* 0x000fec0000000000 */
[----:B------:R-:W-:Y:S04]  /*0800*/  LDS.128 R8, [R43+0x700] ;  /* 0x000700002b087984 */ /* 0x000fe80000000c00 */
[----:B------:R-:W0:Y:S04]  /*0810*/  LDS R12, [R41.X4+0x38] ;  /* 0x00003800290c7984 */ /* 0x000e280000004800 */
[----:B------:R-:W1:Y:S04]  /*0820*/  LDS R17, [R41.X4] ;  /* 0x0000000029117984 */ /* 0x000e680000004800 */
[----:B------:R-:W2:Y:S04]  /*0830*/  LDS.128 R24, [R43+0x760] ;  /* 0x000760002b187984 */ /* 0x000ea80000000c00 */
[----:B------:R-:W3:Y:S04]  /*0840*/  LDS.128 R28, [R43+0x7c0] ;  /* 0x0007c0002b1c7984 */ /* 0x000ee80000000c00 */
[----:B------:R-:W4:Y:S04]  /*0850*/  LDS R32, [R41.X4+0x70] ;  /* 0x0000700029207984 */ /* 0x000f280000004800 */
[----:B------:R-:W4:Y:S04]  /*0860*/  LDS R33, [R41.X4+0xa8] ;  /* 0x0000a80029217984 */ /* 0x000f280000004800 */
[----:B------:R-:W5:Y:S01]  /*0870*/  LDG.E.CONSTANT R38, [R52.64+0x4] ;  /* 0x0000040634267981 */ /* 0x000f62000c1e9900 */
[----:B0-----:R-:W-:-:S03]  /*0880*/  FFMA R34, R8, R12, R21 ;  /* 0x0000000c08227223 */ /* 0x001fc60000000015 */
[----:B------:R-:W0:Y:S01]  /*0890*/  LDS.128 R20, [R43+0x820] ;  /* 0x000820002b147984 */ /* 0x000e220000000c00 */
[----:B-1----:R-:W-:-:S03]  /*08a0*/  FFMA R18, R8, R17, R18 ;  /* 0x0000001108127223 */ /* 0x002fc60000000012 */
[----:B------:R-:W1:Y:S01]  /*08b0*/  LDS R8, [R41.X4+0xe0] ;  /* 0x0000e00029087984 */ /* 0x000e620000004800 */
[CC--:B--2---:R-:W-:Y:S02]  /*08c0*/  FFMA R16, R17.reuse, R24.reuse, R16 ;  /* 0x0000001811107223 */ /* 0x0c4fe40000000010 */
[C---:B------:R-:W-:Y:S02]  /*08d0*/  FFMA R36, R12.reuse, R24, R35 ;  /* 0x000000180c247223 */ /* 0x040fe40000000023 */
[----:B------:R-:W2:Y:S01]  /*08e0*/  LDS R24, [R41.X4+0x118] ;  /* 0x0001180029187984 */ /* 0x000ea20000004800 */
[-C--:B---3--:R-:W-:Y:S02]  /*08f0*/  FFMA R14, R17, R28.reuse, R14 ;  /* 0x0000001c110e7223 */ /* 0x088fe4000000000e */
[C---:B------:R-:W-:Y:S02]  /*0900*/  FFMA R19, R12.reuse, R28, R19 ;  /* 0x0000001c0c137223 */ /* 0x040fe40000000013 */
[----:B------:R-:W-:-:S02]  /*0910*/  FFMA R37, R12, R9, R18 ;  /* 0x000000090c257223 */ /* 0x000fc40000000012 */
[----:B----4-:R-:W-:Y:S02]  /*0920*/  FFMA R34, R32, R9, R34 ;  /* 0x0000000920227223 */ /* 0x010fe40000000022 */
[-C--:B------:R-:W-:Y:S02]  /*0930*/  FFMA R9, R12, R29.reuse, R14 ;  /* 0x0000001d0c097223 */ /* 0x080fe4000000000e */
[----:B------:R-:W-:Y:S02]  /*0940*/  FFMA R19, R32, R29, R19 ;  /* 0x0000001d20137223 */ /* 0x000fe40000000013 */
[-C--:B------:R-:W-:Y:S02]  /*0950*/  FFMA R35, R12, R25.reuse, R16 ;  /* 0x000000190c237223 */ /* 0x080fe40000000010 */
[C---:B------:R-:W-:Y:S02]  /*0960*/  FFMA R9, R32.reuse, R30, R9 ;  /* 0x0000001e20097223 */ /* 0x040fe40000000009 */
[----:B------:R-:W-:-:S02]  /*0970*/  FFMA R36, R32, R25, R36 ;  /* 0x0000001920247223 */ /* 0x000fc40000000024 */
[----:B------:R-:W-:Y:S01]  /*0980*/  FFMA R30, R33, R30, R19 ;  /* 0x0000001e211e7223 */ /* 0x000fe20000000013 */
[----:B------:R-:W-:Y:S01]  /*0990*/  LDS R25, [R41.X4+0x150] ;  /* 0x0001500029197984 */ /* 0x000fe20000004800 */
[----:B------:R-:W-:Y:S02]  /*09a0*/  FFMA R37, R32, R10, R37 ;  /* 0x0000000a20257223 */ /* 0x000fe40000000025 */
[-C--:B0-----:R-:W-:Y:S02]  /*09b0*/  FFMA R15, R17, R20.reuse, R15 ;  /* 0x00000014110f7223 */ /* 0x081fe4000000000f */
[C---:B------:R-:W-:Y:S01]  /*09c0*/  FFMA R13, R12.reuse, R20, R13 ;  /* 0x000000140c0d7223 */ /* 0x040fe2000000000d */
[----:B------:R-:W0:Y:S01]  /*09d0*/  LDS.128 R16, [R43+0x710] ;  /* 0x000710002b107984 */ /* 0x000e220000000c00 */
[-C--:B------:R-:W-:Y:S02]  /*09e0*/  FFMA R29, R12, R21.reuse, R15 ;  /* 0x000000150c1d7223 */ /* 0x080fe4000000000f */
[----:B------:R-:W-:-:S02]  /*09f0*/  FFMA R28, R32, R21, R13 ;  /* 0x00000015201c7223 */ /* 0x000fc4000000000d */
[----:B------:R-:W3:Y:S01]  /*0a00*/  LDS.128 R12, [R43+0x770] ;  /* 0x000770002b0c7984 */ /* 0x000ee20000000c00 */
[C---:B------:R-:W-:Y:S02]  /*0a10*/  FFMA R34, R33.reuse, R10, R34 ;  /* 0x0000000a21227223 */ /* 0x040fe40000000022 */
[C---:B------:R-:W-:Y:S02]  /*0a20*/  FFMA R35, R32.reuse, R26, R35 ;  /* 0x0000001a20237223 */ /* 0x040fe40000000023 */
[----:B------:R-:W-:Y:S02]  /*0a30*/  FFMA R29, R32, R22, R29 ;  /* 0x00000016201d7223 */ /* 0x000fe4000000001d */
[C---:B------:R-:W-:Y:S02]  /*0a40*/  FFMA R26, R33.reuse, R26, R36 ;  /* 0x0000001a211a7223 */ /* 0x040fe40000000024 */
[----:B------:R-:W-:Y:S02]  /*0a50*/  FFMA R28, R33, R22, R28 ;  /* 0x00000016211c7223 */ /* 0x000fe4000000001c */
[----:B-1----:R-:W-:-:S02]  /*0a60*/  FFMA R37, R8, R11, R37 ;  /* 0x0000000b08257223 */ /* 0x002fc40000000025 */
[C---:B------:R-:W-:Y:S02]  /*0a70*/  FFMA R35, R8.reuse, R27, R35 ;  /* 0x0000001b08237223 */ /* 0x040fe40000000023 */
[C---:B------:R-:W-:Y:S02]  /*0a80*/  FFMA R33, R8.reuse, R31, R9 ;  /* 0x0000001f08217223 */ /* 0x040fe40000000009 */
[----:B------:R-:W-:Y:S02]  /*0a90*/  FFMA R29, R8, R23, R29 ;  /* 0x00000017081d7223 */ /* 0x000fe4000000001d */
[C---:B--2---:R-:W-:Y:S02]  /*0aa0*/  FFMA R34, R24.reuse, R11, R34 ;  /* 0x0000000b18227223 */ /* 0x044fe40000000022 */
[----:B------:R-:W1:Y:S01]  /*0ab0*/  LDS.128 R8, [R43+0x7d0] ;  /* 0x0007d0002b087984 */ /* 0x000e620000000c00 */
[C---:B------:R-:W-:Y:S02]  /*0ac0*/  FFMA R28, R24.reuse, R23, R28 ;  /* 0x00000017181c7223 */ /* 0x040fe4000000001c */
[C---:B------:R-:W-:Y:S01]  /*0ad0*/  FFMA R27, R24.reuse, R27, R26 ;  /* 0x0000001b181b7223 */ /* 0x040fe2000000001a */
[----:B------:R-:W2:Y:S04]  /*0ae0*/  LDS.128 R20, [R43+0x830] ;  /* 0x000830002b147984 */ /* 0x000ea80000000c00 */
[----:B------:R-:W4:Y:S01]  /*0af0*/  LDS R26, [R41.X4+0x188] ;  /* 0x00018800291a7984 */ /* 0x000f220000004800 */
[----:B------:R-:W-:-:S02]  /*0b00*/  FFMA R31, R24, R31, R30 ;  /* 0x0000001f181f7223 */ /* 0x000fc4000000001e */
[----:B0-----:R-:W-:Y:S02]  /*0b10*/  FFMA R30, R24, R16, R37 ;  /* 0x00000010181e7223 */ /* 0x001fe40000000025 */
[----:B------:R-:W-:Y:S02]  /*0b20*/  FFMA R34, R16, R25, R34 ;  /* 0x0000001910227223 */ /* 0x000fe40000000022 */
[----:B------:R-:W-:Y:S01]  /*0b30*/  LDS R16, [R41.X4+0x1f8] ;  /* 0x0001f80029107984 */ /* 0x000fe20000004800 */
[CC--:B---3--:R-:W-:Y:S02]  /*0b40*/  FFMA R32, R24.reuse, R12.reuse, R35 ;  /* 0x0000000c18207223 */ /* 0x0c8fe40000000023 */
[----:B------:R-:W-:Y:S02]  /*0b50*/  FFMA R35, R25, R12, R27 ;  /* 0x0000000c19237223 */ /* 0x000fe4000000001b */
[----:B------:R-:W0:Y:S04]  /*0b60*/  LDS R27, [R41.X4+0x1c0] ;  /* 0x0001c000291b7984 */ /* 0x000e280000004800 */
[----:B------:R-:W3:Y:S01]  /*0b70*/  LDS R12, [R41.X4+0x230] ;  /* 0x00023000290c7984 */ /* 0x000ee20000004800 */
[----:B-1----:R-:W-:-:S02]  /*0b80*/  FFMA R36, R24, R8, R33 ;  /* 0x0000000818247223 */ /* 0x002fc40000000021 */
[C---:B------:R-:W-:Y:S02]  /*0b90*/  FFMA R31, R25.reuse, R8, R31 ;  /* 0x00000008191f7223 */ /* 0x040fe4000000001f */
[C---:B------:R-:W-:Y:S02]  /*0ba0*/  FFMA R36, R25.reuse, R9, R36 ;  /* 0x0000000919247223 */ /* 0x040fe40000000024 */
[-C--:B--2---:R-:W-:Y:S02]  /*0bb0*/  FFMA R24, R24, R20.reuse, R29 ;  /* 0x0000001418187223 */ /* 0x084fe4000000001d */
[C---:B------:R-:W-:Y:S02]  /*0bc0*/  FFMA R8, R25.reuse, R17, R30 ;  /* 0x0000001119087223 */ /* 0x040fe4000000001e */
[----:B----4-:R-:W-:Y:S02]  /*0bd0*/  FFMA R9, R26, R9, R31 ;  /* 0x000000091a097223 */ /* 0x010fe4000000001f */
[----:B------:R-:W-:-:S02]  /*0be0*/  FFMA R20, R25, R20, R28 ;  /* 0x0000001419147223 */ /* 0x000fc4000000001c */
[----:B------:R-:W1:Y:S01]  /*0bf0*/  LDS.128 R28, [R43+0x720] ;  /* 0x000720002b1c7984 */ /* 0x000e620000000c00 */
[C---:B------:R-:W-:Y:S02]  /*0c00*/  FFMA R32, R25.reuse, R13, R32 ;  /* 0x0000000d19207223 */ /* 0x040fe40000000020 */
[----:B------:R-:W-:Y:S02]  /*0c10*/  FFMA R24, R25, R21, R24 ;  /* 0x0000001519187223 */ /* 0x000fe40000000018 */
[C---:B------:R-:W-:Y:S02]  /*0c20*/  FFMA R17, R26.reuse, R17, R34 ;  /* 0x000000111a117223 */ /* 0x040fe40000000022 */
[C---:B------:R-:W-:Y:S02]  /*0c30*/  FFMA R35, R26.reuse, R13, R35 ;  /* 0x0000000d1a237223 */ /* 0x040fe40000000023 */
[----:B------:R-:W-:Y:S01]  /*0c40*/  FFMA R21, R26, R21, R20 ;  /* 0x000000151a157223 */ /* 0x000fe20000000014 */
[----:B------:R-:W2:Y:S01]  /*0c50*/  LDS R13, [R41.X4+0x268] ;  /* 0x00026800290d7984 */ /* 0x000ea20000004800 */
[----:B0-----:R-:W-:-:S02]  /*0c60*/  FFMA R8, R27, R18, R8 ;  /* 0x000000121b087223 */ /* 0x001fc40000000008 */
[C---:B------:R-:W-:Y:S02]  /*0c70*/  FFMA R32, R27.reuse, R14, R32 ;  /* 0x0000000e1b207223 */ /* 0x040fe40000000020 */
[C---:B------:R-:W-:Y:S02]  /*0c80*/  FFMA R33, R27.reuse, R10, R36 ;  /* 0x0000000a1b217223 */ /* 0x040fe40000000024 */
[----:B------:R-:W-:Y:S02]  /*0c90*/  FFMA R20, R27, R22, R24 ;  /* 0x000000161b147223 */ /* 0x000fe40000000018 */
[C---:B------:R-:W-:Y:S01]  /*0ca0*/  FFMA R9, R16.reuse, R10, R9 ;  /* 0x0000000a10097223 */ /* 0x040fe20000000009 */
[----:B------:R-:W0:Y:S01]  /*0cb0*/  LDS.128 R24, [R43+0x780] ;  /* 0x000780002b187984 */ /* 0x000e220000000c00 */
[C---:B------:R-:W-:Y:S02]  /*0cc0*/  FFMA R36, R16.reuse, R18, R17 ;  /* 0x0000001210247223 */ /* 0x040fe40000000011 */
[----:B------:R-:W-:-:S02]  /*0cd0*/  FFMA R34, R16, R14, R35 ;  /* 0x0000000e10227223 */ /* 0x000fc40000000023 */
[C---:B------:R-:W-:Y:S01]  /*0ce0*/  FFMA R18, R16.reuse, R22, R21 ;  /* 0x0000001610127223 */ /* 0x040fe20000000015 */
[----:B------:R-:W4:Y:S01]  /*0cf0*/  LDS R14, [R41.X4+0x2a0] ;  /* 0x0002a000290e7984 */ /* 0x000f220000004800 */
[C---:B------:R-:W-:Y:S02]  /*0d00*/  FFMA R21, R16.reuse, R19, R8 ;  /* 0x0000001310157223 */ /* 0x040fe40000000008 */
[C---:B------:R-:W-:Y:S02]  /*0d10*/  FFMA R35, R16.reuse, R15, R32 ;  /* 0x0000000f10237223 */ /* 0x040fe40000000020 */
[C---:B------:R-:W-:Y:S01]  /*0d20*/  FFMA R33, R16.reuse, R11, R33 ;  /* 0x0000000b10217223 */ /* 0x040fe20000000021 */
[----:B------:R-:W4:Y:S01]  /*0d30*/  LDS R32, [R41.X4+0x2d8] ;  /* 0x0002d80029207984 */ /* 0x000f220000004800 */
[----:B------:R-:W-:Y:S02]  /*0d40*/  FFMA R17, R16, R23, R20 ;  /* 0x0000001710117223 */ /* 0x000fe40000000014 */
[----:B---3--:R-:W-:-:S02]  /*0d50*/  FFMA R16, R12, R11, R9 ;  /* 0x0000000b0c107223 */ /* 0x008fc40000000009 */
[----:B------:R-:W3:Y:S01]  /*0d60*/  LDS.128 R8, [R43+0x7e0] ;  /* 0x0007e0002b087984 */ /* 0x000ee20000000c00 */
[C---:B------:R-:W-:Y:S02]  /*0d70*/  FFMA R34, R12.reuse, R15, R34 ;  /* 0x0000000f0c227223 */ /* 0x040fe40000000022 */
[C---:B------:R-:W-:Y:S02]  /*0d80*/  FFMA R18, R12.reuse, R23, R18 ;  /* 0x000000170c127223 */ /* 0x040fe40000000012 */
[C---:B-1----:R-:W-:Y:S02]  /*0d90*/  FFMA R15, R12.reuse, R28, R21 ;  /* 0x0000001c0c0f7223 */ /* 0x042fe40000000015 */
[----:B------:R-:W1:Y:S01]  /*0da0*/  LDS.128 R20, [R43+0x840] ;  /* 0x000840002b147984 */ /* 0x000e620000000c00 */
[----:B------:R-:W-:-:S04]  /*0db0*/  FFMA R36, R12, R19, R36 ;  /* 0x000000130c247223 */ /* 0x000fc80000000024 */
[----:B--2---:R-:W-:Y:S02]  /*0dc0*/  FFMA R36, R28, R13, R36 ;  /* 0x0000000d1c247223 */ /* 0x004fe40000000024 */
[----:B------:R-:W2:Y:S01]  /*0dd0*/  LDS R28, [R41.X4+0x310] ;  /* 0x00031000291c7984 */ /* 0x000ea20000004800 */
[-C--:B0-----:R-:W-:Y:S02]  /*0de0*/  FFMA R19, R12, R24.reuse, R35 ;  /* 0x000000180c137223 */ /* 0x081fe40000000023 */
[----:B------:R-:W-:Y:S02]  /*0df0*/  FFMA R34, R13, R24, R34 ;  /* 0x000000180d227223 */ /* 0x000fe40000000022 */
[----:B------:R-:W0:Y:S01]  /*0e00*/  LDS R24, [R41.X4+0x348] ;  /* 0x0003480029187984 */ /* 0x000e220000004800 */
[-C--:B----4-:R-:W-:Y:S02]  /*0e10*/  FFMA R15, R14, R29.reuse, R15 ;  /* 0x0000001d0e0f7223 */ /* 0x090fe4000000000f */
[----:B------:R-:W-:-:S02]  /*0e20*/  FFMA R35, R32, R29, R36 ;  /* 0x0000001d20237223 */ /* 0x000fc40000000024 */
[CC--:B---3--:R-:W-:Y:S02]  /*0e30*/  FFMA R16, R13.reuse, R8.reuse, R16 ;  /* 0x000000080d107223 */ /* 0x0c8fe40000000010 */
[----:B------:R-:W-:Y:S02]  /*0e40*/  FFMA R33, R12, R8, R33 ;  /* 0x000000080c217223 */ /* 0x000fe40000000021 */
[C---:B------:R-:W-:Y:S01]  /*0e50*/  FFMA R29, R14.reuse, R25, R19 ;  /* 0x000000190e1d7223 */ /* 0x040fe20000000013 */
[----:B------:R-:W-:Y:S01]  /*0e60*/  LDS R8, [R41.X4+0x3b8] ;  /* 0x0003b80029087984 */ /* 0x000fe20000004800 */
[-C--:B------:R-:W-:Y:S02]  /*0e70*/  FFMA R33, R14, R9.reuse, R33 ;  /* 0x000000090e217223 */ /* 0x080fe40000000021 */
[----:B------:R-:W-:Y:S02]  /*0e80*/  FFMA R37, R32, R9, R16 ;  /* 0x0000000920257223 */ /* 0x000fe40000000010 */
[-C--:B-1----:R-:W-:Y:S01]  /*0e90*/  FFMA R12, R12, R20.reuse, R17 ;  /* 0x000000140c0c7223 */ /* 0x082fe20000000011 */
[----:B------:R-:W-:Y:S01]  /*0ea0*/  LDS R9, [R41.X4+0x380] ;  /* 0x0003800029097984 */ /* 0x000fe20000004800 */
[----:B------:R-:W-:-:S03]  /*0eb0*/  FFMA R13, R13, R20, R18 ;  /* 0x000000140d0d7223 */ /* 0x000fc60000000012 */
[----:B------:R-:W1:Y:S01]  /*0ec0*/  LDS.128 R16, [R43+0x730] ;  /* 0x000730002b107984 */ /* 0x000e620000000c00 */
[----:B------:R-:W-:Y:S02]  /*0ed0*/  FFMA R25, R32, R25, R34 ;  /* 0x0000001920197223 */ /* 0x000fe40000000022 */
[-C--:B------:R-:W-:Y:S02]  /*0ee0*/  FFMA R39, R14, R21.reuse, R12 ;  /* 0x000000150e277223 */ /* 0x080fe4000000000c */
[C---:B------:R-:W-:Y:S02]  /*0ef0*/  FFMA R21, R32.reuse, R21, R13 ;  /* 0x0000001520157223 */ /* 0x040fe4000000000d */
[C---:B------:R-:W-:Y:S02]  /*0f00*/  FFMA R15, R32.reuse, R30, R15 ;  /* 0x0000001e200f7223 */ /* 0x040fe4000000000f */
[-C--:B------:R-:W-:Y:S02]  /*0f10*/  FFMA R29, R32, R26.reuse, R29 ;  /* 0x0000001a201d7223 */ /* 0x080fe4000000001d */
[----:B--2---:R-:W-:-:S02]  /*0f20*/  FFMA R25, R28, R26, R25 ;  /* 0x0000001a1c197223 */ /* 0x004fc40000000019 */
[C---:B------:R-:W-:Y:S02]  /*0f30*/  FFMA R33, R32.reuse, R10, R33 ;  /* 0x0000000a20217223 */ /* 0x040fe40000000021 */
[----:B------:R-:W-:Y:S02]  /*0f40*/  FFMA R20, R32, R22, R39 ;  /* 0x0000001620147223 */ /* 0x000fe40000000027 */
[C---:B------:R-:W-:Y:S01]  /*0f50*/  FFMA R35, R28.reuse, R30, R35 ;  /* 0x0000001e1c237223 */ /* 0x040fe20000000023 */
[----:B------:R-:W-:Y:S01]  /*0f60*/  LDS R32, [R41.X4+0x3f0] ;  /* 0x0003f00029207984 */ /* 0x000fe20000004800 */
[C---:B------:R-:W-:Y:S02]  /*0f70*/  FFMA R26, R28.reuse, R22, R21 ;  /* 0x000000161c1a7223 */ /* 0x040fe40000000015 */
[C---:B------:R-:W-:Y:S01]  /*0f80*/  FFMA R37, R28.reuse, R10, R37 ;  /* 0x0000000a1c257223 */ /* 0x040fe20000000025 */
[----:B------:R-:W-:Y:S01]  /*0f90*/  MOV R36, RZ ;  /* 0x000000ff00247202 */ /* 0x000fe20000000f00 */
[C---:B------:R-:W-:Y:S01]  /*0fa0*/  FFMA R22, R28.reuse, R31, R15 ;  /* 0x0000001f1c167223 */ /* 0x040fe2000000000f */
[----:B------:R-:W2:Y:S01]  /*0fb0*/  @!P2 LDG.E.CONSTANT R39, [R52.64+0x3f004] ;  /* 0x03f004063427a981 */ /* 0x000ea2000c1e9900 */
[----:B------:R-:W-:-:S02]  /*0fc0*/  FFMA R10, R28, R11, R33 ;  /* 0x0000000b1c0a7223 */ /* 0x000fc40000000021 */
[----:B------:R-:W-:Y:S01]  /*0fd0*/  FFMA R20, R28, R23, R20 ;  /* 0x000000171c147223 */ /* 0x000fe20000000014 */
[----:B------:R-:W3:Y:S01]  /*0fe0*/  LDS.128 R12, [R43+0x790] ;  /* 0x000790002b0c7984 */ /* 0x000ee20000000c00 */
[----:B0-----:R-:W-:Y:S02]  /*0ff0*/  FFMA R31, R24, R31, R35 ;  /* 0x0000001f181f7223 */ /* 0x001fe40000000023 */
[-C--:B------:R-:W-:Y:S01]  /*1000*/  FFMA R21, R28, R27.reuse, R29 ;  /* 0x0000001b1c157223 */ /* 0x080fe2000000001d */
[----:B------:R-:W-:Y:S01]  /*1010*/  LDS R33, [R41.X4+0x428] ;  /* 0x0004280029217984 */ /* 0x000fe20000004800 */
[C---:B------:R-:W-:Y:S02]  /*1020*/  FFMA R35, R24.reuse, R27, R25 ;  /* 0x0000001b18237223 */ /* 0x040fe40000000019 */
[C---:B------:R-:W-:Y:S01]  /*1030*/  FFMA R11, R24.reuse, R11, R37 ;  /* 0x0000000b180b7223 */ /* 0x040fe20000000025 */
[----:B------:R-:W4:Y:S01]  /*1040*/  @P3 LDG.E.CONSTANT R36, [R54.64+0x1228] ;  /* 0x0012280636243981 */ /* 0x000f22000c1e9900 */
[----:B------:R-:W-:-:S03]  /*1050*/  FFMA R23, R24, R23, R26 ;  /* 0x0000001718177223 */ /* 0x000fc6000000001a */
[----:B------:R-:W0:Y:S01]  /*1060*/  LDS.128 R24, [R43+0x7f0] ;  /* 0x0007f0002b187984 */ /* 0x000e220000000c00 */
[C---:B-1----:R-:W-:Y:S02]  /*1070*/  FFMA R22, R16.reuse, R9, R22 ;  /* 0x0000000910167223 */ /* 0x042fe40000000016 */
[----:B------:R-:W-:Y:S02]  /*1080*/  FFMA R16, R16, R8, R31 ;  /* 0x0000000810107223 */ /* 0x000fe4000000001f */
[----:B------:R-:W1:Y:S01]  /*1090*/  LDS.128 R28, [R43+0x850] ;  /* 0x000850002b1c7984 */ /* 0x000e620000000c00 */
[-C--:B---3--:R-:W-:Y:S02]  /*10a0*/  FFMA R34, R9, R12.reuse, R21 ;  /* 0x0000000c09227223 */ /* 0x088fe40000000015 */
[C---:B------:R-:W-:Y:S02]  /*10b0*/  FFMA R35, R8.reuse, R12, R35 ;  /* 0x0000000c08237223 */ /* 0x040fe40000000023 */
[-C--:B------:R-:W-:Y:S01]  /*10c0*/  FFMA R21, R8, R17.reuse, R22 ;  /* 0x0000001108157223 */ /* 0x080fe20000000016 */
[----:B------:R-:W3:Y:S01]  /*10d0*/  LDS R12, [R41.X4+0x498] ;  /* 0x00049800290c7984 */ /* 0x000ee20000004800 */
[----:B------:R-:W-:-:S02]  /*10e0*/  FFMA R17, R32, R17, R16 ;  /* 0x0000001120117223 */ /* 0x000fc40000000010 */
[CC--:B------:R-:W-:Y:S02]  /*10f0*/  FFMA R37, R8.reuse, R13.reuse, R34 ;  /* 0x0000000d08257223 */ /* 0x0c0fe40000000022 */
[-C--:B0-----:R-:W-:Y:S01]  /*1100*/  FFMA R10, R9, R24.reuse, R10 ;  /* 0x00000018090a7223 */ /* 0x081fe2000000000a */
[----:B------:R-:W0:Y:S01]  /*1110*/  LDS R34, [R41.X4+0x460] ;  /* 0x0004600029227984 */ /* 0x000e220000004800 */
[----:B------:R-:W-:Y:S02]  /*1120*/  FFMA R11, R8, R24, R11 ;  /* 0x00000018080b7223 */ /* 0x000fe4000000000b */
[----:B------:R-:W-:Y:S02]  /*1130*/  FFMA R35, R32, R13, R35 ;  /* 0x0000000d20237223 */ /* 0x000fe40000000023 */
[-C--:B------:R-:W-:Y:S02]  /*1140*/  FFMA R13, R8, R25.reuse, R10 ;  /* 0x00000019080d7223 */ /* 0x080fe4000000000a */
[----:B------:R-:W-:-:S02]  /*1150*/  FFMA R11, R32, R25, R11 ;  /* 0x00000019200b7223 */ /* 0x000fc4000000000b */
[----:B-1----:R-:W-:Y:S02]  /*1160*/  FFMA R20, R9, R28, R20 ;  /* 0x0000001c09147223 */ /* 0x002fe40000000014 */
[CC--:B------:R-:W-:Y:S02]  /*1170*/  FFMA R16, R32.reuse, R18.reuse, R21 ;  /* 0x0000001220107223 */ /* 0x0c0fe40000000015 */
[C---:B------:R-:W-:Y:S02]  /*1180*/  FFMA R18, R33.reuse, R18, R17 ;  /* 0x0000001221127223 */ /* 0x040fe40000000011 */
[C---:B------:R-:W-:Y:S02]  /*1190*/  FFMA R17, R33.reuse, R14, R35 ;  /* 0x0000000e21117223 */ /* 0x040fe40000000023 */
[-C--:B------:R-:W-:Y:S02]  /*11a0*/  FFMA R25, R32, R26.reuse, R13 ;  /* 0x0000001a20197223 */ /* 0x080fe4000000000d */
[----:B------:R-:W-:Y:S01]  /*11b0*/  FFMA R26, R33, R26, R11 ;  /* 0x0000001a211a7223 */ /* 0x000fe2000000000b */
[----:B------:R-:W-:Y:S01]  /*11c0*/  LDS R13, [R41.X4+0x4d0] ;  /* 0x0004d000290d7984 */ /* 0x000fe20000004800 */
[----:B------:R-:W-:-:S02]  /*11d0*/  FFMA R28, R8, R28, R23 ;  /* 0x0000001c081c7223 */ /* 0x000fc40000000017 */
[-C--:B------:R-:W-:Y:S02]  /*11e0*/  FFMA R35, R8, R29.reuse, R20 ;  /* 0x0000001d08237223 */ /* 0x080fe40000000014 */
[----:B------:R-:W1:Y:S04]  /*11f0*/  LDS.128 R8, [R43+0x740] ;  /* 0x000740002b087984 */ /* 0x000e680000000c00 */
[----:B------:R-:W5:Y:S01]  /*1200*/  LDS.128 R20, [R43+0x7a0] ;  /* 0x0007a0002b147984 */ /* 0x000f620000000c00 */
[C---:B------:R-:W-:Y:S02]  /*1210*/  FFMA R24, R32.reuse, R14, R37 ;  /* 0x0000000e20187223 */ /* 0x040fe40000000025 */
[C---:B------:R-:W-:Y:S01]  /*1220*/  FFMA R28, R32.reuse, R29, R28 ;  /* 0x0000001d201c7223 */ /* 0x040fe2000000001c */
[----:B------:R-:W5:Y:S01]  /*1230*/  LDS R14, [R41.X4+0x508] ;  /* 0x00050800290e7984 */ /* 0x000f620000004800 */
[----:B------:R-:W-:-:S02]  /*1240*/  FFMA R32, R32, R30, R35 ;  /* 0x0000001e20207223 */ /* 0x000fc40000000023 */
[C---:B---3--:R-:W-:Y:S02]  /*1250*/  FFMA R18, R12.reuse, R19, R18 ;  /* 0x000000130c127223 */ /* 0x048fe40000000012 */
[-C--:B------:R-:W-:Y:S02]  /*1260*/  FFMA R17, R12, R15.reuse, R17 ;  /* 0x0000000f0c117223 */ /* 0x080fe40000000011 */
[C---:B0-----:R-:W-:Y:S02]  /*1270*/  FFMA R35, R34.reuse, R15, R24 ;  /* 0x0000000f22237223 */ /* 0x041fe40000000018 */
[----:B------:R-:W-:Y:S02]  /*1280*/  FFMA R30, R33, R30, R28 ;  /* 0x0000001e211e7223 */ /* 0x000fe4000000001c */
[-C--:B------:R-:W-:Y:S02]  /*1290*/  FFMA R29, R34, R27.reuse, R25 ;  /* 0x0000001b221d7223 */ /* 0x080fe40000000019 */
[----:B------:R-:W-:-:S02]  /*12a0*/  FFMA R15, R12, R27, R26 ;  /* 0x0000001b0c0f7223 */ /* 0x000fc4000000001a */
[C---:B------:R-:W-:Y:S01]  /*12b0*/  FFMA R37, R34.reuse, R19, R16 ;  /* 0x0000001322257223 */ /* 0x040fe20000000010 */
[----:B------:R-:W0:Y:S01]  /*12c0*/  LDS.128 R24, [R43+0x800] ;  /* 0x000800002b187984 */ /* 0x000e220000000c00 */
[-C--:B------:R-:W-:Y:S02]  /*12d0*/  FFMA R33, R34, R31.reuse, R32 ;  /* 0x0000001f22217223 */ /* 0x080fe40000000020 */
[----:B------:R-:W-:Y:S02]  /*12e0*/  FFMA R31, R12, R31, R30 ;  /* 0x0000001f0c1f7223 */ /* 0x000fe4000000001e */
[----:B-1----:R-:W-:Y:S02]  /*12f0*/  FFMA R34, R8, R13, R18 ;  /* 0x0000000d08227223 */ /* 0x002fe40000000012 */
[----:B-----5:R-:W-:Y:S02]  /*1300*/  FFMA R32, R13, R20, R17 ;  /* 0x000000140d207223 */ /* 0x020fe40000000011 */
[----:B------:R-:W1:Y:S01]  /*1310*/  LDS.128 R16, [R43+0x860] ;  /* 0x000860002b107984 */ /* 0x000e620000000c00 */
[----:B------:R-:W-:-:S02]  /*1320*/  FFMA R30, R12, R8, R37 ;  /* 0x000000080c1e7223 */ /* 0x000fc40000000025 */
[----:B------:R-:W-:Y:S01]  /*1330*/  FFMA R28, R12, R20, R35 ;  /* 0x000000140c1c7223 */ /* 0x000fe20000000023 */
[----:B------:R-:W3:Y:S04]  /*1340*/  LDS R8, [R41.X4+0x578] ;  /* 0x0005780029087984 */ /* 0x000ee80000004800 */
[----:B------:R-:W5:Y:S04]  /*1350*/  LDS R35, [R41.X4+0x540] ;  /* 0x0005400029237984 */ /* 0x000f680000004800 */
[----:B------:R-:W5:Y:S01]  /*1360*/  LDS R20, [R41.X4+0x5b0] ;  /* 0x0005b00029147984 */ /* 0x000f620000004800 */
[----:B------:R-:W-:-:S02]  /*1370*/  FFMA R28, R13, R21, R28 ;  /* 0x000000150d1c7223 */ /* 0x000fc4000000001c */
[----:B------:R-:W-:Y:S02]  /*1380*/  FFMA R21, R14, R21, R32 ;  /* 0x000000150e157223 */ /* 0x000fe40000000020 */
[-C--:B0-----:R-:W-:Y:S02]  /*1390*/  FFMA R32, R12, R24.reuse, R29 ;  /* 0x000000180c207223 */ /* 0x081fe4000000001d */
[C---:B------:R-:W-:Y:S02]  /*13a0*/  FFMA R15, R13.reuse, R24, R15 ;  /* 0x000000180d0f7223 */ /* 0x040fe4000000000f */
[C---:B------:R-:W-:Y:S02]  /*13b0*/  FFMA R30, R13.reuse, R9, R30 ;  /* 0x000000090d1e7223 */ /* 0x040fe4000000001e */
[-C--:B------:R-:W-:Y:S02]  /*13c0*/  FFMA R32, R13, R25.reuse, R32 ;  /* 0x000000190d207223 */ /* 0x080fe40000000020 */
[----:B------:R-:W-:-:S02]  /*13d0*/  FFMA R15, R14, R25, R15 ;  /* 0x000000190e0f7223 */ /* 0x000fc4000000000f */
[----:B------:R-:W-:Y:S02]  /*13e0*/  FFMA R9, R14, R9, R34 ;  /* 0x000000090e097223 */ /* 0x000fe40000000022 */
[-C--:B-1----:R-:W-:Y:S02]  /*13f0*/  FFMA R12, R12, R16.reuse, R33 ;  /* 0x000000100c0c7223 */ /* 0x082fe40000000021 */
[C---:B------:R-:W-:Y:S02]  /*1400*/  FFMA R31, R13.reuse, R16, R31 ;  /* 0x000000100d1f7223 */ /* 0x040fe4000000001f */
[----:B------:R-:W-:Y:S02]  /*1410*/  FFMA R12, R13, R17, R12 ;  /* 0x000000110d0c7223 */ /* 0x000fe4000000000c */
[-C--:B---3--:R-:W-:Y:S02]  /*1420*/  FFMA R16, R8, R26.reuse, R15 ;  /* 0x0000001a08107223 */ /* 0x088fe4000000000f */
[----:B-----5:R-:W-:-:S02]  /*1430*/  FFMA R32, R35, R26, R32 ;  /* 0x0000001a23207223 */ /* 0x020fc40000000020 */
[----:B------:R-:W-:Y:S02]  /*1440*/  FFMA R31, R14, R17, R31 ;  /* 0x000000110e1f7223 */ /* 0x000fe4000000001f */
[C---:B------:R-:W-:Y:S01]  /*1450*/  FFMA R30, R35.reuse, R10, R30 ;  /* 0x0000000a231e7223 */ /* 0x040fe2000000001e */
[----:B------:R-:W-:Y:S01]  /*1460*/  LDS R17, [R41.X4+0x5e8] ;  /* 0x0005e80029117984 */ /* 0x000fe20000004800 */
[C---:B------:R-:W-:Y:S02]  /*1470*/  FFMA R28, R35.reuse, R22, R28 ;  /* 0x00000016231c7223 */ /* 0x040fe4000000001c */
[C---:B------:R-:W-:Y:S02]  /*1480*/  FFMA R9, R8.reuse, R10, R9 ;  /* 0x0000000a08097223 */ /* 0x040fe40000000009 */
[----:B------:R-:W-:Y:S02]  /*1490*/  FFMA R12, R35, R18, R12 ;  /* 0x00000012230c7223 */ /* 0x000fe4000000000c */
[----:B------:R-:W-:-:S02]  /*14a0*/  FFMA R33, R8, R27, R32 ;  /* 0x0000001b08217223 */ /* 0x000fc40000000020 */
[----:B------:R-:W-:Y:S02]  /*14b0*/  FFMA R16, R20, R27, R16 ;  /* 0x0000001b14107223 */ /* 0x000fe40000000010 */
[C---:B------:R-:W-:Y:S01]  /*14c0*/  FFMA R22, R8.reuse, R22, R21 ;  /* 0x0000001608167223 */ /* 0x040fe20000000015 */
[----:B------:R-:W0:Y:S01]  /*14d0*/  LDS.128 R24, [R43+0x810] ;  /* 0x000810002b187984 */ /* 0x000e220000000c00 */
[C---:B------:R-:W-:Y:S02]  /*14e0*/  FFMA R18, R8.reuse, R18, R31 ;  /* 0x0000001208127223 */ /* 0x040fe4000000001f */
[C---:B------:R-:W-:Y:S02]  /*14f0*/  FFMA R37, R8.reuse, R11, R30 ;  /* 0x0000000b08257223 */ /* 0x040fe4000000001e */
[C---:B------:R-:W-:Y:S02]  /*1500*/  FFMA R35, R8.reuse, R23, R28 ;  /* 0x0000001708237223 */ /* 0x040fe4000000001c */
[----:B------:R-:W-:Y:S01]  /*1510*/  FFMA R21, R8, R19, R12 ;  /* 0x0000001308157223 */ /* 0x000fe2000000000c */
[----:B------:R-:W1:Y:S01]  /*1520*/  LDS.128 R28, [R43+0x870] ;  /* 0x000870002b1c7984 */ /* 0x000e620000000c00 */
[----:B------:R-:W-:-:S03]  /*1530*/  FFMA R56, R20, R11, R9 ;  /* 0x0000000b14387223 */ /* 0x000fc60000000009 */
[----:B------:R-:W3:Y:S04]  /*1540*/  LDS.128 R8, [R43+0x750] ;  /* 0x000750002b087984 */ /* 0x000ee80000000c00 */
[----:B------:R-:W5:Y:S01]  /*1550*/  LDS.128 R12, [R43+0x7b0] ;  /* 0x0007b0002b0c7984 */ /* 0x000f620000000c00 */
[C---:B------:R-:W-:Y:S02]  /*1560*/  FFMA R23, R20.reuse, R23, R22 ;  /* 0x0000001714177223 */ /* 0x040fe40000000016 */
[C---:B------:R-:W-:Y:S02]  /*1570*/  FFMA R18, R20.reuse, R19, R18 ;  /* 0x0000001314127223 */ /* 0x040fe40000000012 */
[-C--:B0-----:R-:W-:Y:S02]  /*1580*/  FFMA R34, R20, R24.reuse, R33 ;  /* 0x0000001814227223 */ /* 0x081fe40000000021 */
[----:B------:R-:W-:-:S02]  /*1590*/  FFMA R24, R17, R24, R16 ;  /* 0x0000001811187223 */ /* 0x000fc40000000010 */
[CC--:B-1----:R-:W-:Y:S02]  /*15a0*/  FFMA R16, R20.reuse, R28.reuse, R21 ;  /* 0x0000001c14107223 */ /* 0x0c2fe40000000015 */
[C---:B------:R-:W-:Y:S02]  /*15b0*/  FFMA R28, R17.reuse, R28, R18 ;  /* 0x0000001c111c7223 */ /* 0x040fe40000000012 */
[----:B---3--:R-:W-:Y:S02]  /*15c0*/  FFMA R19, R20, R8, R37 ;  /* 0x0000000814137223 */ /* 0x008fe40000000025 */
[----:B------:R-:W-:Y:S01]  /*15d0*/  FFMA R56, R8, R17, R56 ;  /* 0x0000001108387223 */ /* 0x000fe20000000038 */
[----:B------:R-:W-:Y:S01]  /*15e0*/  MOV R22, RZ ;  /* 0x000000ff00167202 */ /* 0x000fe20000000f00 */
[-C--:B-----5:R-:W-:Y:S01]  /*15f0*/  FFMA R8, R17, R12.reuse, R23 ;  /* 0x0000000c11087223 */ /* 0x0a0fe20000000017 */
[----:B------:R-:W3:Y:S04]  /*1600*/  LDG.E.CONSTANT R37, [R44.64+0x4] ;  /* 0x000004062c257981 */ /* 0x000ee8000c1e9900 */
[----:B------:R-:W0:Y:S01]  /*1610*/  LDS R17, [R41.X4+0x658] ;  /* 0x0006580029117984 */ /* 0x000e220000004800 */
[----:B------:R-:W-:Y:S01]  /*1620*/  FFMA R32, R20, R12, R35 ;  /* 0x0000000c14207223 */ /* 0x000fe20000000023 */
[----:B------:R-:W-:-:S02]  /*1630*/  MOV R12, RZ ;  /* 0x000000ff000c7202 */ /* 0x000fc40000000f00 */
[----:B------:R-:W-:Y:S01]  /*1640*/  MOV R20, RZ ;  /* 0x000000ff00147202 */ /* 0x000fe20000000f00 */
[----:B------:R-:W5:Y:S04]  /*1650*/  @P3 LDG.E.CONSTANT R22, [R54.64+0xc08] ;  /* 0x000c080636163981 */ /* 0x000f68000c1e9900 */
[----:B------:R-:W5:Y:S04]  /*1660*/  @P3 LDG.E.CONSTANT R12, [R54.64+-0x38] ;  /* 0xffffc806360c3981 */ /* 0x000f68000c1e9900 */
[----:B------:R-:W5:Y:S04]  /*1670*/  @P3 LDG.E.CONSTANT R20, [R54.64+0x5e8] ;  /* 0x0005e80636143981 */ /* 0x000f68000c1e9900 */
[----:B------:R1:W5:Y:S04]  /*1680*/  LDG.E.CONSTANT R35, [R46.64+0x4] ;  /* 0x000004062e237981 */ /* 0x000368000c1e9900 */
[----:B------:R-:W2:Y:S04]  /*1690*/  LDS R18, [R41.X4+0x620] ;  /* 0x0006200029127984 */ /* 0x000ea80000004800 */
[----:B-1----:R-:W5:Y:S01]  /*16a0*/  LDG.E.CONSTANT R46, [R46.64+0x8] ;  /* 0x000008062e2e7981 */ /* 0x002f62000c1e9900 */
[----:B0-----:R-:W-:-:S03]  /*16b0*/  FFMA R33, R17, R9, R56 ;  /* 0x0000000911217223 */ /* 0x001fc60000000038 */
[----:B------:R0:W5:Y:S04]  /*16c0*/  LDG.E.CONSTANT R56, [R50.64+0x4] ;  /* 0x0000040632387981 */ /* 0x000168000c1e9900 */
[----:B0-----:R-:W5:Y:S01]  /*16d0*/  LDG.E.CONSTANT R50, [R50.64+0x8] ;  /* 0x0000080632327981 */ /* 0x001f62000c1e9900 */
[CC--:B--2---:R-:W-:Y:S02]  /*16e0*/  FFMA R32, R18.reuse, R13.reuse, R32 ;  /* 0x0000000d12207223 */ /* 0x0c4fe40000000020 */
[----:B------:R-:W-:Y:S02]  /*16f0*/  FFMA R13, R17, R13, R8 ;  /* 0x0000000d110d7223 */ /* 0x000fe40000000008 */
[----:B------:R-:W0:Y:S01]  /*1700*/  LDS R8, [R41.X4+0x690] ;  /* 0x0006900029087984 */ /* 0x000e220000004800 */
[----:B------:R-:W-:-:S02]  /*1710*/  FFMA R34, R18, R25, R34 ;  /* 0x0000001912227223 */ /* 0x000fc40000000022 */
[----:B------:R-:W-:Y:S02]  /*1720*/  FFMA R25, R17, R25, R24 ;  /* 0x0000001911197223 */ /* 0x000fe40000000018 */
[----:B------:R-:W1:Y:S01]  /*1730*/  LDS R24, [R41.X4+0x6c8] ;  /* 0x0006c80029187984 */ /* 0x000e620000004800 */
[----:B------:R-:W-:-:S03]  /*1740*/  FFMA R19, R18, R9, R19 ;  /* 0x0000000912137223 */ /* 0x000fc60000000013 */
[----:B------:R-:W-:Y:S06]  /*1750*/  BAR.SYNC 0x0 ;  /* 0x0000000000007b1d */ /* 0x000fec0000000000 */
[----:B----4-:R-:W-:Y:S04]  /*1760*/  STS [R3.X4+0x540], R36 ;  /* 0x0005402403007388 */ /* 0x010fe80000004800 */
[----:B------:R-:W-:Y:S04]  /*1770*/  STS [R3.X4+0x700], R38 ;  /* 0x0007002603007388 */ /* 0x000fe80000004800 */
[----:B------:R-:W-:Y:S04]  /*1780*/  STS [R3.X4+0xa80], R58 ;  /* 0x000a803a03007388 */ /* 0x000fe80000004800 */
[----:B------:R2:W-:Y:S04]  /*1790*/  STS [R3.X4+0xc40], R60 ;  /* 0x000c403c03007388 */ /* 0x0005e80000004800 */
[----:B------:R-:W-:Y:S01]  /*17a0*/  @!P2 STS [R3.X4+0x1180], R39 ;  /* 0x001180270300a388 */ /* 0x000fe20000004800 */
[----:B------:R-:W-:-:S02]  /*17b0*/  FFMA R16, R18, R29, R16 ;  /* 0x0000001d12107223 */ /* 0x000fc40000000010 */
[C---:B------:R-:W-:Y:S02]  /*17c0*/  FFMA R19, R17.reuse, R10, R19 ;  /* 0x0000000a11137223 */ /* 0x040fe40000000013 */
[CC--:B------:R-:W-:Y:S01]  /*17d0*/  FFMA R34, R17.reuse, R26.reuse, R34 ;  /* 0x0000001a11227223 */ /* 0x0c0fe20000000022 */
[----:B--2---:R-:W2:Y:S01]  /*17e0*/  LDG.E.CONSTANT R60, [R52.64+0x1f808] ;  /* 0x01f80806343c7981 */ /* 0x004ea2000c1e9900 */
[C---:B------:R-:W-:Y:S02]  /*17f0*/  FFMA R29, R17.reuse, R29, R28 ;  /* 0x0000001d111d7223 */ /* 0x040fe4000000001c */
[----:B0-----:R-:W-:Y:S02]  /*1800*/  FFMA R26, R8, R26, R25 ;  /* 0x0000001a081a7223 */ /* 0x001fe40000000019 */
[C---:B------:R-:W-:Y:S02]  /*1810*/  FFMA R32, R17.reuse, R14, R32 ;  /* 0x0000000e11207223 */ /* 0x040fe40000000020 */
[----:B------:R-:W-:-:S02]  /*1820*/  FFMA R28, R17, R30, R16 ;  /* 0x0000001e111c7223 */ /* 0x000fc40000000010 */
[C---:B------:R-:W-:Y:S02]  /*1830*/  FFMA R33, R8.reuse, R10, R33 ;  /* 0x0000000a08217223 */ /* 0x040fe40000000021 */
[CC--:B------:R-:W-:Y:S02]  /*1840*/  FFMA R25, R8.reuse, R11.reuse, R19 ;  /* 0x0000000b08197223 */ /* 0x0c0fe40000000013 */
[----:B------:R-:W-:Y:S02]  /*1850*/  FFMA R30, R8, R30, R29 ;  /* 0x0000001e081e7223 */ /* 0x000fe4000000001d */
[----:B-1----:R-:W-:Y:S02]  /*1860*/  FFMA R29, R24, R11, R33 ;  /* 0x0000000b181d7223 */ /* 0x002fe40000000021 */
[-C--:B------:R-:W-:Y:S02]  /*1870*/  FFMA R10, R8, R27.reuse, R34 ;  /* 0x0000001b080a7223 */ /* 0x080fe40000000022 */
[----:B------:R-:W-:Y:S01]  /*1880*/  FFMA R11, R24, R27, R26 ;  /* 0x0000001b180b7223 */ /* 0x000fe2000000001a */
[----:B---3--:R-:W-:Y:S04]  /*1890*/  STS [R3.X4+0xfc0], R37 ;  /* 0x000fc02503007388 */ /* 0x008fe80000004800 */
[----:B-----5:R-:W-:Y:S04]  /*18a0*/  STS [R3.X4+0x380], R22 ;  /* 0x0003801603007388 */ /* 0x020fe80000004800 */
[----:B------:R-:W-:Y:S04]  /*18b0*/  STS [R3.X4], R12 ;  /* 0x0000000c03007388 */ /* 0x000fe80000004800 */
[----:B------:R-:W-:Y:S04]  /*18c0*/  STS [R3.X4+0x1c0], R20 ;  /* 0x0001c01403007388 */ /* 0x000fe80000004800 */
[----:B------:R-:W-:Y:S04]  /*18d0*/  STS [R3.X4+0xe00], R35 ;  /* 0x000e002303007388 */ /* 0x000fe80000004800 */
[----:B------:R-:W-:Y:S04]  /*18e0*/  STS [R3.X4+0x8c0], R56 ;  /* 0x0008c03803007388 */ /* 0x000fe80000004800 */
[----:B------:R-:W-:Y:S06]  /*18f0*/  BAR.SYNC 0x0 ;  /* 0x0000000000007b1d */ /* 0x000fec0000000000 */
[----:B------:R-:W-:Y:S04]  /*1900*/  LDS R9, [R41.X4] ;  /* 0x0000000029097984 */ /* 0x000fe80000004800 */
[----:B------:R-:W0:Y:S04]  /*1910*/  LDS.128 R20, [R43+0x700] ;  /* 0x000700002b147984 */ /* 0x000e280000000c00 */
[----:B------:R-:W1:Y:S01]  /*1920*/  LDS R12, [R41.X4+0x38] ;  /* 0x00003800290c7984 */ /* 0x000e620000004800 */
[----:B------:R-:W-:-:S03]  /*1930*/  FFMA R35, R8, R14, R13 ;  /* 0x0000000e08237223 */ /* 0x000fc6000000000d */
[----:B------:R-:W3:Y:S04]  /*1940*/  LDS.128 R16, [R43+0x760] ;  /* 0x000760002b107984 */ /* 0x000ee80000000c00 */
[----:B------:R-:W4:Y:S01]  /*1950*/  LDS R13, [R41.X4+0x70] ;  /* 0x00007000290d7984 */ /* 0x000f220000004800 */
[----:B------:R-:W-:-:S03]  /*1960*/  FFMA R14, R8, R15, R32 ;  /* 0x0000000f080e7223 */ /* 0x000fc60000000020 */
[----:B------:R-:W5:Y:S01]  /*1970*/  LDS R33, [R41.X4+0xa8] ;  /* 0x0000a80029217984 */ /* 0x000f620000004800 */
[C---:B------:R-:W-:Y:S02]  /*1980*/  FFMA R35, R24.reuse, R15, R35 ;  /* 0x0000000f18237223 */ /* 0x040fe40000000023 */
[-C--:B------:R-:W-:Y:S02]  /*1990*/  FFMA R15, R24, R31.reuse, R30 ;  /* 0x0000001f180f7223 */ /* 0x080fe4000000001e */
[----:B------:R-:W-:Y:S02]  /*19a0*/  FFMA R8, R8, R31, R28 ;  /* 0x0000001f08087223 */ /* 0x000fe4000000001c */
[C---:B0-----:R-:W-:Y:S02]  /*19b0*/  FFMA R32, R20.reuse, R9, R25 ;  /* 0x0000000914207223 */ /* 0x041fe40000000019 */
[----:B------:R-:W0:Y:S01]  /*19c0*/  LDS.128 R24, [R43+0x7c0] ;  /* 0x0007c0002b187984 */ /* 0x000e220000000c00 */
[----:B-1----:R-:W-:-:S03]  /*19d0*/  FFMA R20, R20, R12, R29 ;  /* 0x0000000c14147223 */ /* 0x002fc6000000001d */
[----:B------:R-:W1:Y:S01]  /*19e0*/  LDS.128 R28, [R43+0x820] ;  /* 0x000820002b1c7984 */ /* 0x000e620000000c00 */
[-C--:B---3--:R-:W-:Y:S02]  /*19f0*/  FFMA R14, R9, R16.reuse, R14 ;  /* 0x00000010090e7223 */ /* 0x088fe4000000000e */
[C---:B------:R-:W-:Y:S02]  /*1a00*/  FFMA R34, R12.reuse, R16, R35 ;  /* 0x000000100c227223 */ /* 0x040fe40000000023 */
[CC--:B------:R-:W-:Y:S02]  /*1a10*/  FFMA R16, R12.reuse, R21.reuse, R32 ;  /* 0x000000150c107223 */ /* 0x0c0fe40000000020 */
[C---:B----4-:R-:W-:Y:S01]  /*1a20*/  FFMA R20, R13.reuse, R21, R20 ;  /* 0x000000150d147223 */ /* 0x050fe20000000014 */
[----:B------:R-:W-:Y:S01]  /*1a30*/  LDS R32, [R41.X4+0x118] ;  /* 0x0001180029207984 */ /* 0x000fe20000004800 */
[-C--:B------:R-:W-:Y:S02]  /*1a40*/  FFMA R14, R12, R17.reuse, R14 ;  /* 0x000000110c0e7223 */ /* 0x080fe4000000000e */
[----:B------:R-:W-:-:S02]  /*1a50*/  FFMA R34, R13, R17, R34 ;  /* 0x000000110d227223 */ /* 0x000fc40000000022 */
[-C--:B------:R-:W-:Y:S02]  /*1a60*/  FFMA R16, R13, R22.reuse, R16 ;  /* 0x000000160d107223 */ /* 0x080fe40000000010 */
[----:B-----5:R-:W-:Y:S02]  /*1a70*/  FFMA R17, R33, R22, R20 ;  /* 0x0000001621117223 */ /* 0x020fe40000000014 */
[----:B------:R-:W3:Y:S01]  /*1a80*/  LDS R22, [R41.X4+0xe0] ;  /* 0x0000e00029167984 */ /* 0x000ee20000004800 */
[-C--:B------:R-:W-:Y:S02]  /*1a90*/  FFMA R20, R13, R18.reuse, R14 ;  /* 0x000000120d147223 */ /* 0x080fe4000000000e */
[----:B------:R-:W-:Y:S02]  /*1aa0*/  FFMA R18, R33, R18, R34 ;  /* 0x0000001221127223 */ /* 0x000fe40000000022 */
[-C--:B0-----:R-:W-:Y:S02]  /*1ab0*/  FFMA R14, R9, R24.reuse, R10 ;  /* 0x00000018090e7223 */ /* 0x081fe4000000000a */
[----:B------:R-:W-:-:S02]  /*1ac0*/  FFMA R34, R12, R24, R11 ;  /* 0x000000180c227223 */ /* 0x000fc4000000000b */
[-C--:B-1----:R-:W-:Y:S01]  /*1ad0*/  FFMA R21, R9, R28.reuse, R8 ;  /* 0x0000001c09157223 */ /* 0x082fe20000000008 */
[----:B------:R-:W-:Y:S01]  /*1ae0*/  LDS R24, [R41.X4+0x150] ;  /* 0x0001500029187984 */ /* 0x000fe20000004800 */
[C---:B------:R-:W-:Y:S02]  /*1af0*/  FFMA R28, R12.reuse, R28, R15 ;  /* 0x0000001c0c1c7223 */ /* 0x040fe4000000000f */
[C---:B------:R-:W-:Y:S01]  /*1b00*/  FFMA R14, R12.reuse, R25, R14 ;  /* 0x000000190c0e7223 */ /* 0x040fe2000000000e */
[----:B------:R-:W0:Y:S01]  /*1b10*/  LDS.128 R8, [R43+0x710] ;  /* 0x000710002b087984 */ /* 0x000e220000000c00 */
[----:B------:R-:W-:Y:S02]  /*1b20*/  FFMA R21, R12, R29, R21 ;  /* 0x0000001d0c157223 */ /* 0x000fe40000000015 */
[C---:B------:R-:W-:Y:S02]  /*1b30*/  FFMA R34, R13.reuse, R25, R34 ;  /* 0x000000190d227223 */ /* 0x040fe40000000022 */
[----:B------:R-:W-:-:S02]  /*1b40*/  FFMA R28, R13, R29, R28 ;  /* 0x0000001d0d1c7223 */ /* 0x000fc4000000001c */
[C---:B------:R-:W-:Y:S02]  /*1b50*/  FFMA R25, R13.reuse, R26, R14 ;  /* 0x0000001a0d197223 */ /* 0x040fe4000000000e */
[----:B------:R-:W-:Y:S02]  /*1b60*/  FFMA R29, R13, R30, R21 ;  /* 0x0000001e0d1d7223 */ /* 0x000fe40000000015 */
[----:B------:R-:W-:Y:S01]  /*1b70*/  FFMA R37, R33, R26, R34 ;  /* 0x0000001a21257223 */ /* 0x000fe20000000022 */
[----:B------:R-:W1:Y:S04]  /*1b80*/  LDS.128 R12, [R43+0x770] ;  /* 0x000770002b0c7984 */ /* 0x000e680000000c00 */
[----:B------:R-:W4:Y:S01]  /*1b90*/  LDS R26, [R41.X4+0x188] ;  /* 0x00018800291a7984 */ /* 0x000f220000004800 */
[----:B---3--:R-:W-:-:S02]  /*1ba0*/  FFMA R21, R22, R23, R16 ;  /* 0x0000001716157223 */ /* 0x008fc40000000010 */
[----:B------:R-:W-:Y:S02]  /*1bb0*/  FFMA R23, R32, R23, R17 ;  /* 0x0000001720177223 */ /* 0x000fe40000000011 */
[----:B------:R-:W-:Y:S02]  /*1bc0*/  FFMA R30, R33, R30, R28 ;  /* 0x0000001e211e7223 */ /* 0x000fe4000000001c */
[-C--:B------:R-:W-:Y:S02]  /*1bd0*/  FFMA R33, R22, R19.reuse, R20 ;  /* 0x0000001316217223 */ /* 0x080fe40000000014 */
[----:B------:R-:W-:Y:S02]  /*1be0*/  FFMA R35, R32, R19, R18 ;  /* 0x0000001320237223 */ /* 0x000fe40000000012 */
[----:B------:R-:W3:Y:S01]  /*1bf0*/  LDS.128 R16, [R43+0x7d0] ;  /* 0x0007d0002b107984 */ /* 0x000ee20000000c00 */
[C---:B------:R-:W-:Y:S02]  /*1c00*/  FFMA R25, R22.reuse, R27, R25 ;  /* 0x0000001b16197223 */ /* 0x040fe40000000019 */
[----:B------:R-:W-:-:S02]  /*1c10*/  FFMA R29, R22, R31, R29 ;  /* 0x0000001f161d7223 */ /* 0x000fc4000000001d */
[C---:B------:R-:W-:Y:S02]  /*1c20*/  FFMA R37, R32.reuse, R27, R37 ;  /* 0x0000001b20257223 */ /* 0x040fe40000000025 */
[----:B------:R-:W-:Y:S01]  /*1c30*/  LDS R27, [R41.X4+0x1c0] ;  /* 0x0001c000291b7984 */ /* 0x000fe20000004800 */
[----:B0-----:R-:W-:Y:S02]  /*1c40*/  FFMA R28, R32, R8, R21 ;  /* 0x00000008201c7223 */ /* 0x001fe40000000015 */
[----:B------:R-:W-:Y:S02]  /*1c50*/  FFMA R34, R8, R24, R23 ;  /* 0x0000001808227223 */ /* 0x000fe40000000017 */
[----:B------:R-:W0:Y:S01]  /*1c60*/  LDS.128 R20, [R43+0x830] ;  /* 0x000830002b147984 */ /* 0x000e220000000c00 */
[----:B------:R-:W-:-:S03]  /*1c70*/  FFMA R31, R32, R31, R30 ;  /* 0x0000001f201f7223 */ /* 0x000fc6000000001e */
[----:B------:R-:W5:Y:S01]  /*1c80*/  LDS R8, [R41.X4+0x1f8] ;  /* 0x0001f80029087984 */ /* 0x000f620000004800 */
[-C--:B-1----:R-:W-:Y:S02]  /*1c90*/  FFMA R30, R32, R12.reuse, R33 ;  /* 0x0000000c201e7223 */ /* 0x082fe40000000021 */
[C---:B------:R-:W-:Y:S02]  /*1ca0*/  FFMA R35, R24.reuse, R12, R35 ;  /* 0x0000000c18237223 */ /* 0x040fe40000000023 */
[-C--:B------:R-:W-:Y:S02]  /*1cb0*/  FFMA R12, R24, R9.reuse, R28 ;  /* 0x00000009180c7223 */ /* 0x080fe4000000001c */
[----:B----4-:R-:W-:Y:S02]  /*1cc0*/  FFMA R33, R26, R9, R34 ;  /* 0x000000091a217223 */ /* 0x010fe40000000022 */
[----:B------:R-:W1:Y:S01]  /*1cd0*/  LDS R9, [R41.X4+0x230] ;  /* 0x0002300029097984 */ /* 0x000e620000004800 */
[----:B------:R-:W-:-:S02]  /*1ce0*/  FFMA R30, R24, R13, R30 ;  /* 0x0000000d181e7223 */ /* 0x000fc4000000001e */
[----:B------:R-:W-:Y:S02]  /*1cf0*/  FFMA R35, R26, R13, R35 ;  /* 0x0000000d1a237223 */ /* 0x000fe40000000023 */
[----:B------:R-:W-:Y:S01]  /*1d00*/  LDS R13, [R41.X4+0x268] ;  /* 0x00026800290d7984 */ /* 0x000fe20000004800 */
[-C--:B---3--:R-:W-:Y:S02]  /*1d10*/  FFMA R25, R32, R16.reuse, R25 ;  /* 0x0000001020197223 */ /* 0x088fe40000000019 */
[----:B------:R-:W-:-:S04]  /*1d20*/  FFMA R37, R24, R16, R37 ;  /* 0x0000001018257223 */ /* 0x000fc80000000025 */
[-C--:B------:R-:W-:Y:S02]  /*1d30*/  FFMA R37, R26, R17.reuse, R37 ;  /* 0x000000111a257223 */ /* 0x080fe40000000025 */
[-C--:B0-----:R-:W-:Y:S02]  /*1d40*/  FFMA R29, R32, R20.reuse, R29 ;  /* 0x00000014201d7223 */ /* 0x081fe4000000001d */
[C---:B------:R-:W-:Y:S02]  /*1d50*/  FFMA R31, R24.reuse, R20, R31 ;  /* 0x00000014181f7223 */ /* 0x040fe4000000001f */
[----:B------:R-:W-:Y:S02]  /*1d60*/  FFMA R20, R24, R17, R25 ;  /* 0x0000001118147223 */ /* 0x000fe40000000019 */
[C---:B------:R-:W-:Y:S02]  /*1d70*/  FFMA R17, R27.reuse, R10, R12 ;  /* 0x0000000a1b117223 */ /* 0x040fe4000000000c */
[----:B------:R-:W-:-:S02]  /*1d80*/  FFMA R12, R27, R14, R30 ;  /* 0x0000000e1b0c7223 */ /* 0x000fc4000000001e */
[----:B------:R-:W-:Y:S02]  /*1d90*/  FFMA R16, R24, R21, R29 ;  /* 0x0000001518107223 */ /* 0x000fe4000000001d */
[C---:B-----5:R-:W-:Y:S02]  /*1da0*/  FFMA R14, R8.reuse, R14, R35 ;  /* 0x0000000e080e7223 */ /* 0x060fe40000000023 */
[----:B------:R-:W-:Y:S02]  /*1db0*/  FFMA R12, R8, R15, R12 ;  /* 0x0000000f080c7223 */ /* 0x000fe4000000000c */
[----:B------:R-:W-:Y:S02]  /*1dc0*/  FFMA R21, R26, R21, R31 ;  /* 0x000000151a157223 */ /* 0x000fe4000000001f */
[C---:B------:R-:W-:Y:S01]  /*1dd0*/  FFMA R20, R27.reuse, R18, R20 ;  /* 0x000000121b147223 */ /* 0x040fe20000000014 */
[----:B------:R-:W0:Y:S01]  /*1de0*/  LDS.128 R28, [R43+0x780] ;  /* 0x000780002b1c7984 */ /* 0x000e220000000c00 */
[----:B------:R-:W-:-:S02]  /*1df0*/  FFMA R16, R27, R22, R16 ;  /* 0x000000161b107223 */ /* 0x000fc40000000010 */
[----:B-1----:R-:W-:Y:S01]  /*1e00*/  FFMA R15, R9, R15, R14 ;  /* 0x0000000f090f7223 */ /* 0x002fe2000000000e */
[----:B------:R-:W1:Y:S01]  /*1e10*/  LDS.128 R24, [R43+0x720] ;  /* 0x000720002b187984 */ /* 0x000e620000000c00 */
[----:B------:R-:W-:-:S04]  /*1e20*/  IADD3 R14, R41, 0x1, RZ ;  /* 0x00000001290e7810 */ /* 0x000fc80007ffe0ff */
[----:B------:R-:W-:Y:S02]  /*1e30*/  ISETP.LT.U32.AND P3, PT, R14, 0xe, !P0 ;  /* 0x0000000e0e00780c */ /* 0x000fe40004761070 */
[----:B------:R-:W-:-:S11]  /*1e40*/  MOV R56, RZ ;  /* 0x000000ff00387202 */ /* 0x000fd60000000f00 */
[----:B------:R-:W2:Y:S01]  /*1e50*/  @P3 LDG.E.CONSTANT R56, [R54.64+-0x34] ;  /* 0xffffcc0636383981 */ /* 0x000ea2000c1e9900 */
[C---:B------:R-:W-:Y:S02]  /*1e60*/  FFMA R10, R8.reuse, R10, R33 ;  /* 0x0000000a080a7223 */ /* 0x040fe40000000021 */
[C---:B------:R-:W-:Y:S01]  /*1e70*/  FFMA R18, R8.reuse, R18, R37 ;  /* 0x0000001208127223 */ /* 0x040fe20000000025 */
[----:B------:R-:W4:Y:S01]  /*1e80*/  LDS.128 R32, [R43+0x7e0] ;  /* 0x0007e0002b207984 */ /* 0x000f220000000c00 */
[CC--:B------:R-:W-:Y:S02]  /*1e90*/  FFMA R17, R8.reuse, R11.reuse, R17 ;  /* 0x0000000b08117223 */ /* 0x0c0fe40000000011 */
[----:B------:R-:W-:Y:S02]  /*1ea0*/  FFMA R11, R9, R11, R10 ;  /* 0x0000000b090b7223 */ /* 0x000fe4000000000a */
[C---:B------:R-:W-:Y:S02]  /*1eb0*/  FFMA R22, R8.reuse, R22, R21 ;  /* 0x0000001608167223 */ /* 0x040fe40000000015 */
[C---:B------:R-:W-:Y:S01]  /*1ec0*/  FFMA R20, R8.reuse, R19, R20 ;  /* 0x0000001308147223 */ /* 0x040fe20000000014 */
[----:B------:R-:W-:Y:S01]  /*1ed0*/  LDS R21, [R41.X4+0x310] ;  /* 0x0003100029157984 */ /* 0x000fe20000004800 */
[----:B------:R-:W-:-:S02]  /*1ee0*/  FFMA R8, R8, R23, R16 ;  /* 0x0000001708087223 */ /* 0x000fc40000000010 */
[----:B------:R-:W-:Y:S02]  /*1ef0*/  FFMA R10, R9, R19, R18 ;  /* 0x00000013090a7223 */ /* 0x000fe40000000012 */
[----:B0-----:R-:W-:Y:S02]  /*1f00*/  FFMA R15, R13, R28, R15 ;  /* 0x0000001c0d0f7223 */ /* 0x001fe4000000000f */
[C---:B-1----:R-:W-:Y:S02]  /*1f10*/  FFMA R14, R9.reuse, R24, R17 ;  /* 0x00000018090e7223 */ /* 0x042fe40000000011 */
[----:B------:R-:W-:Y:S01]  /*1f20*/  FFMA R24, R24, R13, R11 ;  /* 0x0000000d18187223 */ /* 0x000fe2000000000b */
[----:B------:R-:W0:Y:S01]  /*1f30*/  LDS.128 R16, [R43+0x840] ;  /* 0x000840002b107984 */ /* 0x000e220000000c00 */
[----:B------:R-:W-:-:S03]  /*1f40*/  FFMA R11, R9, R28, R12 ;  /* 0x0000001c090b7223 */ /* 0x000fc6000000000c */
[----:B------:R-:W1:Y:S04]  /*1f50*/  LDS R12, [R41.X4+0x2a0] ;  /* 0x0002a000290c7984 */ /* 0x000e680000004800 */
[----:B------:R-:W5:Y:S01]  /*1f60*/  LDS R28, [R41.X4+0x2d8] ;  /* 0x0002d800291c7984 */ /* 0x000f620000004800 */
[C---:B------:R-:W-:Y:S02]  /*1f70*/  FFMA R22, R9.reuse, R23, R22 ;  /* 0x0000001709167223 */ /* 0x040fe40000000016 */
[-C--:B----4-:R-:W-:Y:S02]  /*1f80*/  FFMA R20, R9, R32.reuse, R20 ;  /* 0x0000002009147223 */ /* 0x090fe40000000014 */
[----:B------:R-:W-:Y:S02]  /*1f90*/  FFMA R10, R13, R32, R10 ;  /* 0x000000200d0a7223 */ /* 0x000fe4000000000a */
[----:B0-----:R-:W-:-:S02]  /*1fa0*/  FFMA R8, R9, R16, R8 ;  /* 0x0000001009087223 */ /* 0x001fc40000000008 */
[----:B------:R-:W-:Y:S02]  /*1fb0*/  FFMA R22, R13, R16, R22 ;  /* 0x000000100d167223 */ /* 0x000fe40000000016 */
[C---:B-1----:R-:W-:Y:S01]  /*1fc0*/  FFMA R13, R12.reuse, R25, R14 ;  /* 0x000000190c0d7223 */ /* 0x042fe2000000000e */
[----:B------:R-:W-:Y:S01]  /*1fd0*/  LDS R16, [R41.X4+0x3b8] ;  /* 0x0003b80029107984 */ /* 0x000fe20000004800 */
[----:B------:R-:W-:Y:S02]  /*1fe0*/  FFMA R11, R12, R29, R11 ;  /* 0x0000001d0c0b7223 */ /* 0x000fe4000000000b */
[C---:B-----5:R-:W-:Y:S02]  /*1ff0*/  FFMA R9, R28.reuse, R25, R24 ;  /* 0x000000191c097223 */ /* 0x060fe40000000018 */
[----:B------:R-:W0:Y:S01]  /*2000*/  LDS R24, [R41.X4+0x348] ;  /* 0x0003480029187984 */ /* 0x000e220000004800 */
[C---:B------:R-:W-:Y:S02]  /*2010*/  FFMA R25, R28.reuse, R17, R22 ;  /* 0x000000111c197223 */ /* 0x040fe40000000016 */
[----:B------:R-:W-:-:S02]  /*2020*/  FFMA R15, R28, R29, R15 ;  /* 0x0000001d1c0f7223 */ /* 0x000fc4000000000f */
[-C--:B------:R-:W-:Y:S02]  /*2030*/  FFMA R23, R12, R33.reuse, R20 ;  /* 0x000000210c177223 */ /* 0x080fe40000000014 */
[C---:B------:R-:W-:Y:S02]  /*2040*/  FFMA R22, R28.reuse, R26, R13 ;  /* 0x0000001a1c167223 */ /* 0x040fe4000000000d */
[----:B------:R-:W-:Y:S02]  /*2050*/  FFMA R33, R28, R33, R10 ;  /* 0x000000211c217223 */ /* 0x000fe4000000000a */
[----:B------:R-:W-:Y:S02]  /*2060*/  FFMA R29, R12, R17, R8 ;  /* 0x000000110c1d7223 */ /* 0x000fe40000000008 */
[----:B------:R-:W-:Y:S01]  /*2070*/  FFMA R32, R28, R30, R11 ;  /* 0x0000001e1c207223 */ /* 0x000fe2000000000b */
[----:B------:R-:W-:Y:S01]  /*2080*/  LDS R17, [R41.X4+0x380] ;  /* 0x0003800029117984 */ /* 0x000fe20000004800 */
[----:B------:R-:W-:-:S03]  /*2090*/  FFMA R26, R21, R26, R9 ;  /* 0x0000001a151a7223 */ /* 0x000fc60000000009 */
[----:B------:R-:W1:Y:S01]  /*20a0*/  LDS.128 R8, [R43+0x790] ;  /* 0x000790002b087984 */ /* 0x000e620000000c00 */
[C---:B------:R-:W-:Y:S02]  /*20b0*/  FFMA R30, R21.reuse, R30, R15 ;  /* 0x0000001e151e7223 */ /* 0x040fe4000000000f */
[C---:B------:R-:W-:Y:S01]  /*20c0*/  FFMA R20, R28.reuse, R34, R23 ;  /* 0x000000221c147223 */ /* 0x040fe20000000017 */
[----:B------:R-:W4:Y:S01]  /*20d0*/  LDS.128 R12, [R43+0x730] ;  /* 0x000730002b0c7984 */ /* 0x000f220000000c00 */
[-C--:B------:R-:W-:Y:S02]  /*20e0*/  FFMA R28, R28, R18.reuse, R29 ;  /* 0x000000121c1c7223 */ /* 0x080fe4000000001d */
[C---:B------:R-:W-:Y:S02]  /*20f0*/  FFMA R25, R21.reuse, R18, R25 ;  /* 0x0000001215197223 */ /* 0x040fe40000000019 */
[C---:B------:R-:W-:Y:S02]  /*2100*/  FFMA R23, R21.reuse, R31, R32 ;  /* 0x0000001f15177223 */ /* 0x040fe40000000020 */
[C---:B------:R-:W-:Y:S01]  /*2110*/  FFMA R34, R21.reuse, R34, R33 ;  /* 0x0000002215227223 */ /* 0x040fe20000000021 */
[----:B------:R-:W5:Y:S01]  /*2120*/  LDS R32, [R41.X4+0x3f0] ;  /* 0x0003f00029207984 */ /* 0x000f620000004800 */
[----:B------:R-:W-:-:S02]  /*2130*/  FFMA R22, R21, R27, R22 ;  /* 0x0000001b15167223 */ /* 0x000fc40000000016 */
[C---:B------:R-:W-:Y:S01]  /*2140*/  FFMA R20, R21.reuse, R35, R20 ;  /* 0x0000002315147223 */ /* 0x040fe20000000014 */
[----:B------:R-:W2:Y:S01]  /*2150*/  LDS R33, [R41.X4+0x428] ;  /* 0x0004280029217984 */ /* 0x000ea20000004800 */
[----:B------:R-:W-:Y:S02]  /*2160*/  FFMA R18, R21, R19, R28 ;  /* 0x0000001315127223 */ /* 0x000fe4000000001c */
[C---:B0-----:R-:W-:Y:S02]  /*2170*/  FFMA R31, R24.reuse, R31, R30 ;  /* 0x0000001f181f7223 */ /* 0x041fe4000000001e */
[C---:B------:R-:W-:Y:S02]  /*2180*/  FFMA R21, R24.reuse, R27, R26 ;  /* 0x0000001b18157223 */ /* 0x040fe4000000001a */
[C---:B------:R-:W-:Y:S02]  /*2190*/  FFMA R35, R24.reuse, R35, R34 ;  /* 0x0000002318237223 */ /* 0x040fe40000000022 */
[----:B------:R-:W-:Y:S01]  /*21a0*/  FFMA R19, R24, R19, R25 ;  /* 0x0000001318137223 */ /* 0x000fe20000000019 */
[----:B------:R-:W-:Y:S04]  /*21b0*/  LDS R34, [R41.X4+0x460] ;  /* 0x0004600029227984 */ /* 0x000fe80000004800 */
[----:B------:R-:W0:Y:S01]  /*21c0*/  LDS.128 R24, [R43+0x7f0] ;  /* 0x0007f0002b187984 */ /* 0x000e220000000c00 */
[----:B-1----:R-:W-:-:S02]  /*21d0*/  FFMA R23, R17, R8, R23 ;  /* 0x0000000811177223 */ /* 0x002fc40000000017 */
[----:B------:R-:W-:Y:S02]  /*21e0*/  FFMA R8, R16, R8, R31 ;  /* 0x0000000810087223 */ /* 0x000fe4000000001f */
[----:B------:R-:W1:Y:S01]  /*21f0*/  LDS.128 R28, [R43+0x850] ;  /* 0x000850002b1c7984 */ /* 0x000e620000000c00 */
[C---:B----4-:R-:W-:Y:S02]  /*2200*/  FFMA R22, R12.reuse, R17, R22 ;  /* 0x000000110c167223 */ /* 0x050fe40000000016 */
[----:B------:R-:W-:Y:S02]  /*2210*/  FFMA R21, R12, R16, R21 ;  /* 0x000000100c157223 */ /* 0x000fe40000000015 */
[C---:B------:R-:W-:Y:S02]  /*2220*/  FFMA R23, R16.reuse, R9, R23 ;  /* 0x0000000910177223 */ /* 0x040fe40000000017 */
[-C--:B------:R-:W-:Y:S02]  /*2230*/  FFMA R37, R16, R13.reuse, R22 ;  /* 0x0000000d10257223 */ /* 0x080fe40000000016 */
[----:B-----5:R-:W-:-:S02]  /*2240*/  FFMA R21, R32, R13, R21 ;  /* 0x0000000d20157223 */ /* 0x020fc40000000015 */
[C---:B------:R-:W-:Y:S02]  /*2250*/  FFMA R9, R32.reuse, R9, R8 ;  /* 0x0000000920097223 */ /* 0x040fe40000000008 */
[C---:B------:R-:W-:Y:S02]  /*2260*/  FFMA R12, R32.reuse, R10, R23 ;  /* 0x0000000a200c7223 */ /* 0x040fe40000000017 */
[----:B------:R-:W-:Y:S02]  /*2270*/  FFMA R8, R32, R14, R37 ;  /* 0x0000000e20087223 */ /* 0x000fe40000000025 */
[C---:B--2---:R-:W-:Y:S02]  /*2280*/  FFMA R10, R33.reuse, R10, R9 ;  /* 0x0000000a210a7223 */ /* 0x044fe40000000009 */
[----:B------:R-:W-:Y:S02]  /*2290*/  FFMA R14, R33, R14, R21 ;  /* 0x0000000e210e7223 */ /* 0x000fe40000000015 */
[----:B0-----:R-:W-:-:S02]  /*22a0*/  FFMA R20, R17, R24, R20 ;  /* 0x0000001811147223 */ /* 0x001fc40000000014 */
[C---:B------:R-:W-:Y:S02]  /*22b0*/  FFMA R35, R16.reuse, R24, R35 ;  /* 0x0000001810237223 */ /* 0x040fe40000000023 */
[----:B------:R-:W0:Y:S01]  /*22c0*/  LDS R24, [R41.X4+0x498] ;  /* 0x0004980029187984 */ /* 0x000e220000004800 */
[-C--:B------:R-:W-:Y:S02]  /*22d0*/  FFMA R9, R16, R25.reuse, R20 ;  /* 0x0000001910097223 */ /* 0x080fe40000000014 */
[----:B------:R-:W-:Y:S01]  /*22e0*/  FFMA R35, R32, R25, R35 ;  /* 0x0000001920237223 */ /* 0x000fe20000000023 */
[----:B------:R-:W-:Y:S01]  /*22f0*/  LDS.128 R20, [R43+0x7a0] ;  /* 0x0007a0002b147984 */ /* 0x000fe20000000c00 */
[----:B-1----:R-:W-:-:S03]  /*2300*/  FFMA R18, R17, R28, R18 ;  /* 0x0000001c11127223 */ /* 0x002fc60000000012 */
[----:B------:R-:W1:Y:S01]  /*2310*/  LDS R25, [R41.X4+0x4d0] ;  /* 0x0004d00029197984 */ /* 0x000e620000004800 */
[C---:B------:R-:W-:Y:S02]  /*2320*/  FFMA R19, R16.reuse, R28, R19 ;  /* 0x0000001c10137223 */ /* 0x040fe40000000013 */
[-C--:B------:R-:W-:Y:S02]  /*2330*/  FFMA R13, R16, R29.reuse, R18 ;  /* 0x0000001d100d7223 */ /* 0x080fe40000000012 */
[C---:B------:R-:W-:Y:S02]  /*2340*/  FFMA R29, R32.reuse, R29, R19 ;  /* 0x0000001d201d7223 */ /* 0x040fe40000000013 */
[----:B------:R-:W2:Y:S01]  /*2350*/  LDS.128 R16, [R43+0x740] ;  /* 0x000740002b107984 */ /* 0x000ea20000000c00 */
[C---:B------:R-:W-:Y:S02]  /*2360*/  FFMA R9, R32.reuse, R26, R9 ;  /* 0x0000001a20097223 */ /* 0x040fe40000000009 */
[----:B------:R-:W-:-:S02]  /*2370*/  FFMA R32, R32, R30, R13 ;  /* 0x0000001e20207223 */ /* 0x000fc4000000000d */
[C---:B------:R-:W-:Y:S02]  /*2380*/  FFMA R28, R33.reuse, R26, R35 ;  /* 0x0000001a211c7223 */ /* 0x040fe40000000023 */
[C---:B------:R-:W-:Y:S01]  /*2390*/  FFMA R13, R34.reuse, R15, R8 ;  /* 0x0000000f220d7223 */ /* 0x040fe20000000008 */
[----:B------:R-:W4:Y:S01]  /*23a0*/  LDS R26, [R41.X4+0x508] ;  /* 0x00050800291a7984 */ /* 0x000f220000004800 */
[----:B------:R-:W-:Y:S02]  /*23b0*/  FFMA R30, R33, R30, R29 ;  /* 0x0000001e211e7223 */ /* 0x000fe4000000001d */
[C---:B------:R-:W-:Y:S02]  /*23c0*/  FFMA R35, R34.reuse, R11, R12 ;  /* 0x0000000b22237223 */ /* 0x040fe4000000000c */
[C---:B------:R-:W-:Y:S02]  /*23d0*/  FFMA R29, R34.reuse, R27, R9 ;  /* 0x0000001b221d7223 */ /* 0x040fe40000000009 */
[----:B------:R-:W-:-:S02]  /*23e0*/  FFMA R33, R34, R31, R32 ;  /* 0x0000001f22217223 */ /* 0x000fc40000000020 */
[C---:B0-----:R-:W-:Y:S02]  /*23f0*/  FFMA R10, R24.reuse, R11, R10 ;  /* 0x0000000b180a7223 */ /* 0x041fe4000000000a */
[C---:B------:R-:W-:Y:S02]  /*2400*/  FFMA R14, R24.reuse, R15, R14 ;  /* 0x0000000f180e7223 */ /* 0x040fe4000000000e */
[C---:B------:R-:W-:Y:S02]  /*2410*/  FFMA R28, R24.reuse, R27, R28 ;  /* 0x0000001b181c7223 */ /* 0x040fe4000000001c */
[----:B-1----:R-:W-:Y:S02]  /*2420*/  FFMA R34, R25, R20, R10 ;  /* 0x0000001419227223 */ /* 0x002fe4000000000a */
[----:B------:R-:W0:Y:S01]  /*2430*/  LDS.128 R8, [R43+0x800] ;  /* 0x000800002b087984 */ /* 0x000e220000000c00 */
[----:B--2---:R-:W-:Y:S02]  /*2440*/  FFMA R32, R24, R16, R13 ;  /* 0x0000001018207223 */ /* 0x004fe4000000000d */
[----:B------:R-:W-:-:S02]  /*2450*/  FFMA R27, R16, R25, R14 ;  /* 0x00000019101b7223 */ /* 0x000fc4000000000e */
[----:B------:R-:W1:Y:S01]  /*2460*/  LDS.128 R12, [R43+0x860] ;  /* 0x000860002b0c7984 */ /* 0x000e620000000c00 */
[C---:B------:R-:W-:Y:S02]  /*2470*/  FFMA R30, R24.reuse, R31, R30 ;  /* 0x0000001f181e7223 */ /* 0x040fe4000000001e */
[----:B------:R-:W-:Y:S01]  /*2480*/  FFMA R16, R24, R20, R35 ;  /* 0x0000001418107223 */ /* 0x000fe20000000023 */
[----:B------:R-:W2:Y:S04]  /*2490*/  LDS R31, [R41.X4+0x540] ;  /* 0x00054000291f7984 */ /* 0x000ea80000004800 */
[----:B------:R-:W5:Y:S01]  /*24a0*/  LDS R20, [R41.X4+0x578] ;  /* 0x0005780029147984 */ /* 0x000f620000004800 */
[-C--:B------:R-:W-:Y:S02]  /*24b0*/  FFMA R16, R25, R21.reuse, R16 ;  /* 0x0000001519107223 */ /* 0x080fe40000000010 */
[----:B----4-:R-:W-:-:S02]  /*24c0*/  FFMA R21, R26, R21, R34 ;  /* 0x000000151a157223 */ /* 0x010fc40000000022 */
[CC--:B------:R-:W-:Y:S02]  /*24d0*/  FFMA R32, R25.reuse, R17.reuse, R32 ;  /* 0x0000001119207223 */ /* 0x0c0fe40000000020 */
[----:B------:R-:W-:Y:S02]  /*24e0*/  FFMA R27, R26, R17, R27 ;  /* 0x000000111a1b7223 */ /* 0x000fe4000000001b */
[-C--:B0-----:R-:W-:Y:S02]  /*24f0*/  FFMA R34, R24, R8.reuse, R29 ;  /* 0x0000000818227223 */ /* 0x081fe4000000001d */
[C---:B------:R-:W-:Y:S02]  /*2500*/  FFMA R28, R25.reuse, R8, R28 ;  /* 0x00000008191c7223 */ /* 0x040fe4000000001c */
[-C--:B------:R-:W-:Y:S01]  /*2510*/  FFMA R34, R25, R9.reuse, R34 ;  /* 0x0000000919227223 */ /* 0x080fe20000000022 */
[----:B------:R-:W-:Y:S01]  /*2520*/  LDS R8, [R41.X4+0x658] ;  /* 0x0006580029087984 */ /* 0x000fe20000004800 */
[----:B------:R-:W-:-:S02]  /*2530*/  FFMA R29, R26, R9, R28 ;  /* 0x000000091a1d7223 */ /* 0x000fc4000000001c */
[-C--:B-1----:R-:W-:Y:S01]  /*2540*/  FFMA R24, R24, R12.reuse, R33 ;  /* 0x0000000c18187223 */ /* 0x082fe20000000021 */
[----:B------:R-:W0:Y:S01]  /*2550*/  LDS R9, [R41.X4+0x5b0] ;  /* 0x0005b00029097984 */ /* 0x000e220000004800 */
[C---:B------:R-:W-:Y:S02]  /*2560*/  FFMA R17, R25.reuse, R12, R30 ;  /* 0x0000000c19117223 */ /* 0x040fe4000000001e */
[-C--:B------:R-:W-:Y:S02]  /*2570*/  FFMA R12, R25, R13.reuse, R24 ;  /* 0x0000000d190c7223 */ /* 0x080fe40000000018 */
[----:B------:R-:W-:Y:S02]  /*2580*/  FFMA R17, R26, R13, R17 ;  /* 0x0000000d1a117223 */ /* 0x000fe40000000011 */
[C---:B--2---:R-:W-:Y:S02]  /*2590*/  FFMA R32, R31.reuse, R18, R32 ;  /* 0x000000121f207223 */ /* 0x044fe40000000020 */
[----:B------:R-:W-:-:S02]  /*25a0*/  FFMA R16, R31, R22, R16 ;  /* 0x000000161f107223 */ /* 0x000fc40000000010 */
[C---:B------:R-:W-:Y:S02]  /*25b0*/  FFMA R13, R31.reuse, R10, R34 ;  /* 0x0000000a1f0d7223 */ /* 0x040fe40000000022 */
[----:B------:R-:W-:Y:S02]  /*25c0*/  FFMA R12, R31, R14, R12 ;  /* 0x0000000e1f0c7223 */ /* 0x000fe4000000000c */
[C---:B-----5:R-:W-:Y:S02]  /*25d0*/  FFMA R36, R20.reuse, R10, R29 ;  /* 0x0000000a14247223 */ /* 0x060fe4000000001d */
[----:B------:R-:W1:Y:S01]  /*25e0*/  LDS.128 R28, [R43+0x7b0] ;  /* 0x0007b0002b1c7984 */ /* 0x000e620000000c00 */
[C---:B------:R-:W-:Y:S02]  /*25f0*/  FFMA R34, R20.reuse, R22, R21 ;  /* 0x0000001614227223 */ /* 0x040fe40000000015 */
[C---:B------:R-:W-:Y:S01]  /*2600*/  FFMA R18, R20.reuse, R18, R27 ;  /* 0x0000001214127223 */ /* 0x040fe2000000001b */
[----:B------:R-:W2:Y:S04]  /*2610*/  LDS R21, [R41.X4+0x5e8] ;  /* 0x0005e80029157984 */ /* 0x000ea80000004800 */
[----:B------:R-:W4:Y:S04]  /*2620*/  LDS.128 R24, [R43+0x750] ;  /* 0x000750002b187984 */ /* 0x000f280000000c00 */
[----:B------:R-:W5:Y:S01]  /*2630*/  LDS R10, [R41.X4+0x620] ;  /* 0x00062000290a7984 */ /* 0x000f620000004800 */
[----:B------:R-:W-:-:S02]  /*2640*/  FFMA R16, R20, R23, R16 ;  /* 0x0000001714107223 */ /* 0x000fc40000000010 */
[C---:B------:R-:W-:Y:S02]  /*2650*/  FFMA R32, R20.reuse, R19, R32 ;  /* 0x0000001314207223 */ /* 0x040fe40000000020 */
[C---:B------:R-:W-:Y:S02]  /*2660*/  FFMA R22, R20.reuse, R11, R13 ;  /* 0x0000000b14167223 */ /* 0x040fe4000000000d */
[C---:B0-----:R-:W-:Y:S02]  /*2670*/  FFMA R34, R9.reuse, R23, R34 ;  /* 0x0000001709227223 */ /* 0x041fe40000000022 */
[C---:B------:R-:W-:Y:S02]  /*2680*/  FFMA R18, R9.reuse, R19, R18 ;  /* 0x0000001309127223 */ /* 0x040fe40000000012 */
[C---:B------:R-:W-:Y:S02]  /*2690*/  FFMA R23, R9.reuse, R11, R36 ;  /* 0x0000000b09177223 */ /* 0x040fe40000000024 */
[C---:B------:R-:W-:Y:S01]  /*26a0*/  FFMA R58, R20.reuse, R14, R17 ;  /* 0x0000000e143a7223 */ /* 0x040fe20000000011 */
[----:B------:R-:W-:Y:S01]  /*26b0*/  MOV R14, RZ ;  /* 0x000000ff000e7202 */ /* 0x000fe20000000f00 */
[----:B------:R-:W-:Y:S01]  /*26c0*/  FFMA R20, R20, R15, R12 ;  /* 0x0000000f14147223 */ /* 0x000fe2000000000c */
[----:B------:R-:W-:Y:S01]  /*26d0*/  MOV R12, RZ ;  /* 0x000000ff000c7202 */ /* 0x000fe20000000f00 */
[----:B------:R-:W-:Y:S04]  /*26e0*/  LDS.128 R36, [R43+0x870] ;  /* 0x000870002b247984 */ /* 0x000fe80000000c00 */
[----:B------:R-:W3:Y:S01]  /*26f0*/  @P3 LDG.E.CONSTANT R14, [R54.64+0xc0c] ;  /* 0x000c0c06360e3981 */ /* 0x000ee2000c1e9900 */
[----:B-1----:R-:W-:-:S03]  /*2700*/  FFMA R16, R9, R28, R16 ;  /* 0x0000001c09107223 */ /* 0x002fc60000000010 */
[----:B------:R-:W3:Y:S01]  /*2710*/  @P3 LDG.E.CONSTANT R12, [R54.64+0x5ec] ;  /* 0x0005ec06360c3981 */ /* 0x000ee2000c1e9900 */
[----:B--2---:R-:W-:Y:S02]  /*2720*/  FFMA R34, R21, R28, R34 ;  /* 0x0000001c15227223 */ /* 0x004fe40000000022 */
[----:B----4-:R-:W-:Y:S02]  /*2730*/  FFMA R11, R9, R24, R32 ;  /* 0x00000018090b7223 */ /* 0x010fe40000000020 */
[----:B------:R-:W-:Y:S02]  /*2740*/  FFMA R18, R24, R21, R18 ;  /* 0x0000001518127223 */ /* 0x000fe40000000012 */
[C---:B-----5:R-:W-:Y:S01]  /*2750*/  FFMA R57, R10.reuse, R29, R16 ;  /* 0x0000001d0a397223 */ /* 0x060fe20000000010 */
[----:B------:R-:W-:Y:S01]  /*2760*/  MOV R16, RZ ;  /* 0x000000ff00107202 */ /* 0x000fe20000000f00 */
[-C--:B------:R-:W-:Y:S01]  /*2770*/  FFMA R11, R10, R25.reuse, R11 ;  /* 0x000000190a0b7223 */ /* 0x080fe2000000000b */
[----:B------:R-:W-:Y:S01]  /*2780*/  LDS R24, [R41.X4+0x6c8] ;  /* 0x0006c80029187984 */ /* 0x000fe20000004800 */
[----:B------:R-:W-:-:S02]  /*2790*/  FFMA R28, R8, R25, R18 ;  /* 0x00000019081c7223 */ /* 0x000fc40000000012 */
[----:B------:R-:W-:Y:S01]  /*27a0*/  FFMA R29, R8, R29, R34 ;  /* 0x0000001d081d7223 */ /* 0x000fe20000000022 */
[----:B------:R-:W-:Y:S04]  /*27b0*/  LDS R25, [R41.X4+0x690] ;  /* 0x0006900029197984 */ /* 0x000fe80000004800 */
[----:B------:R-:W0:Y:S04]  /*27c0*/  LDS.128 R32, [R43+0x810] ;  /* 0x000810002b207984 */ /* 0x000e280000000c00 */
[----:B------:R-:W-:Y:S06]  /*27d0*/  BAR.SYNC 0x0 ;  /* 0x0000000000007b1d */ /* 0x000fec0000000000 */
[----:B------:R1:W-:Y:S04]  /*27e0*/  STS [R3.X4], R56 ;  /* 0x0000003803007388 */ /* 0x0003e80000004800 */
[----:B------:R-:W2:Y:S04]  /*27f0*/  @P3 LDG.E.CONSTANT R16, [R54.64+0x122c] ;  /* 0x00122c0636103981 */ /* 0x000ea8000c1e9900 */
[----:B-1----:R-:W4:Y:S01]  /*2800*/  LDG.E.CONSTANT R56, [R52.64+0x8] ;  /* 0x0000080634387981 */ /* 0x002f22000c1e9900 */
[----:B------:R-:W-:-:S03]  /*2810*/  FFMA R58, R9, R15, R58 ;  /* 0x0000000f093a7223 */ /* 0x000fc6000000003a */
[----:B------:R-:W-:Y:S04]  /*2820*/  STS [R3.X4+0x8c0], R50 ;  /* 0x0008c03203007388 */ /* 0x000fe80000004800 */
[----:B------:R1:W-:Y:S04]  /*2830*/  STS [R3.X4+0xa80], R48 ;  /* 0x000a803003007388 */ /* 0x0003e80000004800 */
[----:B------:R5:W-:Y:S04]  /*2840*/  STS [R3.X4+0xe00], R46 ;  /* 0x000e002e03007388 */ /* 0x000be80000004800 */
[----:B------:R-:W-:Y:S04]  /*2850*/  STS [R3.X4+0xfc0], R59 ;  /* 0x000fc03b03007388 */ /* 0x000fe80000004800 */
[----:B------:R-:W-:Y:S04]  /*2860*/  STS [R3.X4+0xc40], R60 ;  /* 0x000c403c03007388 */ /* 0x000fe80000004800 */
[----:B------:R-:W-:Y:S01]  /*2870*/  @!P2 STS [R3.X4+0x1180], R61 ;  /* 0x0011803d0300a388 */ /* 0x000fe20000004800 */
[----:B0-----:R-:W-:-:S02]  /*2880*/  FFMA R22, R9, R32, R22 ;  /* 0x0000002009167223 */ /* 0x001fc40000000016 */
[----:B------:R-:W-:Y:S02]  /*2890*/  FFMA R20, R9, R36, R20 ;  /* 0x0000002409147223 */ /* 0x000fe40000000014 */
[C---:B------:R-:W-:Y:S02]  /*28a0*/  FFMA R23, R21.reuse, R32, R23 ;  /* 0x0000002015177223 */ /* 0x040fe40000000017 */
[C---:B------:R-:W-:Y:S02]  /*28b0*/  FFMA R9, R10.reuse, R33, R22 ;  /* 0x000000210a097223 */ /* 0x040fe40000000016 */
[----:B------:R-:W-:Y:S02]  /*28c0*/  FFMA R58, R21, R36, R58 ;  /* 0x00000024153a7223 */ /* 0x000fe4000000003a */
[----:B------:R-:W-:Y:S02]  /*28d0*/  FFMA R51, R10, R37, R20 ;  /* 0x000000250a337223 */ /* 0x000fe40000000014 */
[----:B------:R-:W-:-:S02]  /*28e0*/  FFMA R33, R8, R33, R23 ;  /* 0x0000002108217223 */ /* 0x000fc40000000017 */
[C---:B------:R-:W-:Y:S02]  /*28f0*/  FFMA R37, R8.reuse, R37, R58 ;  /* 0x0000002508257223 */ /* 0x040fe4000000003a */
[C---:B------:R-:W-:Y:S02]  /*2900*/  FFMA R32, R8.reuse, R26, R11 ;  /* 0x0000001a08207223 */ /* 0x040fe4000000000b */
[C---:B------:R-:W-:Y:S02]  /*2910*/  FFMA R36, R8.reuse, R30, R57 ;  /* 0x0000001e08247223 */ /* 0x040fe40000000039 */
[C---:B-1----:R-:W-:Y:S02]  /*2920*/  FFMA R48, R8.reuse, R34, R9 ;  /* 0x0000002208307223 */ /* 0x042fe40000000009 */
[----:B-----5:R-:W-:Y:S02]  /*2930*/  FFMA R46, R8, R38, R51 ;  /* 0x00000026082e7223 */ /* 0x020fe40000000033 */
[----:B------:R-:W-:-:S02]  /*2940*/  FFMA R29, R25, R30, R29 ;  /* 0x0000001e191d7223 */ /* 0x000fc4000000001d */
[C---:B------:R-:W-:Y:S02]  /*2950*/  FFMA R28, R25.reuse, R26, R28 ;  /* 0x0000001a191c7223 */ /* 0x040fe4000000001c */
[C---:B------:R-:W-:Y:S02]  /*2960*/  FFMA R32, R25.reuse, R27, R32 ;  /* 0x0000001b19207223 */ /* 0x040fe40000000020 */
[CC--:B------:R-:W-:Y:S02]  /*2970*/  FFMA R36, R25.reuse, R31.reuse, R36 ;  /* 0x0000001f19247223 */ /* 0x0c0fe40000000024 */
[C---:B------:R-:W-:Y:S02]  /*2980*/  FFMA R29, R24.reuse, R31, R29 ;  /* 0x0000001f181d7223 */ /* 0x040fe4000000001d */
[----:B------:R-:W-:Y:S02]  /*2990*/  FFMA R33, R25, R34, R33 ;  /* 0x0000002219217223 */ /* 0x000fe40000000021 */
[----:B------:R-:W-:-:S02]  /*29a0*/  FFMA R30, R24, R27, R28 ;  /* 0x0000001b181e7223 */ /* 0x000fc4000000001c */
[C---:B------:R-:W-:Y:S02]  /*29b0*/  FFMA R37, R25.reuse, R38, R37 ;  /* 0x0000002619257223 */ /* 0x040fe40000000025 */
[CC--:B------:R-:W-:Y:S02]  /*29c0*/  FFMA R26, R25.reuse, R35.reuse, R48 ;  /* 0x00000023191a7223 */ /* 0x0c0fe40000000030 */
[C---:B------:R-:W-:Y:S02]  /*29d0*/  FFMA R27, R24.reuse, R35, R33 ;  /* 0x00000023181b7223 */ /* 0x040fe40000000021 */
[-C--:B------:R-:W-:Y:S02]  /*29e0*/  FFMA R25, R25, R39.reuse, R46 ;  /* 0x0000002719197223 */ /* 0x080fe4000000002e */
[----:B------:R-:W-:Y:S01]  /*29f0*/  FFMA R24, R24, R39, R37 ;  /* 0x0000002718187223 */ /* 0x000fe20000000025 */
[----:B---3--:R-:W-:Y:S04]  /*2a00*/  STS [R3.X4+0x380], R14 ;  /* 0x0003800e03007388 */ /* 0x008fe80000004800 */
[----:B------:R-:W-:Y:S04]  /*2a10*/  STS [R3.X4+0x1c0], R12 ;  /* 0x0001c00c03007388 */ /* 0x000fe80000004800 */
[----:B--2---:R-:W-:Y:S04]  /*2a20*/  STS [R3.X4+0x540], R16 ;  /* 0x0005401003007388 */ /* 0x004fe80000004800 */
[----:B----4-:R-:W-:Y:S04]  /*2a30*/  STS [R3.X4+0x700], R56 ;  /* 0x0007003803007388 */ /* 0x010fe80000004800 */
[----:B------:R-:W-:Y:S06]  /*2a40*/  BAR.SYNC 0x0 ;  /* 0x0000000000007b1d */ /* 0x000fec0000000000 */
[----:B------:R-:W-:Y:S04]  /*2a50*/  LDS R47, [R41.X4] ;  /* 0x00000000292f7984 */ /* 0x000fe80000004800 */
[----:B------:R-:W0:Y:S04]  /*2a60*/  LDS.128 R12, [R43+0x700] ;  /* 0x000700002b0c7984 */ /* 0x000e280000000c00 */
[----:B------:R-:W1:Y:S04]  /*2a70*/  LDS.128 R16, [R43+0x760] ;  /* 0x000760002b107984 */ /* 0x000e680000000c00 */
[----:B------:R-:W2:Y:S04]  /*2a80*/  LDS R45, [R41.X4+0x38] ;  /* 0x00003800292d7984 */ /* 0x000ea80000004800 */
[----:B------:R-:W3:Y:S04]  /*2a90*/  LDS R44, [R41.X4+0x70] ;  /* 0x00007000292c7984 */ /* 0x000ee80000004800 */
[----:B------:R-:W4:Y:S04]  /*2aa0*/  LDS R49, [R41.X4+0xa8] ;  /* 0x0000a80029317984 */ /* 0x000f280000004800 */
[----:B------:R-:W5:Y:S04]  /*2ab0*/  LDS.128 R20, [R43+0x7c0] ;  /* 0x0007c0002b147984 */ /* 0x000f680000000c00 */
[----:B------:R-:W4:Y:S04]  /*2ac0*/  LDS.128 R8, [R43+0x820] ;  /* 0x000820002b087984 */ /* 0x000f280000000c00 */
[----:B------:R-:W5:Y:S04]  /*2ad0*/  LDS R50, [R41.X4+0xe0] ;  /* 0x0000e00029327984 */ /* 0x000f680000004800 */
[----:B------:R-:W5:Y:S04]  /*2ae0*/  LDS R48, [R41.X4+0x118] ;  /* 0x0001180029307984 */ /* 0x000f680000004800 */
[----:B------:R-:W-:Y:S01]  /*2af0*/  LDS R46, [R41.X4+0x188] ;  /* 0x00018800292e7984 */ /* 0x000fe20000004800 */
[----:B0-----:R-:W-:-:S03]  /*2b00*/  FFMA R28, R12, R47, R32 ;  /* 0x0000002f0c1c7223 */ /* 0x001fc60000000020 */
[----:B------:R-:W-:Y:S01]  /*2b10*/  LDS R52, [R41.X4+0x620] ;  /* 0x0006200029347984 */ /* 0x000fe20000004800 */
[----:B-1----:R-:W-:-:S03]  /*2b20*/  FFMA R36, R47, R16, R36 ;  /* 0x000000102f247223 */ /* 0x002fc60000000024 */
[----:B------:R-:W-:Y:S01]  /*2b30*/  LDS.128 R32, [R43+0x770] ;  /* 0x000770002b207984 */ /* 0x000fe20000000c00 */
[C---:B--2---:R-:W-:Y:S02]  /*2b40*/  FFMA R16, R45.reuse, R16, R29 ;  /* 0x000000102d107223 */ /* 0x044fe4000000001d */
[----:B------:R-:W-:Y:S02]  /*2b50*/  FFMA R12, R12, R45, R30 ;  /* 0x0000002d0c0c7223 */ /* 0x000fe4000000001e */
[C---:B------:R-:W-:Y:S02]  /*2b60*/  FFMA R37, R45.reuse, R13, R28 ;  /* 0x0000000d2d257223 */ /* 0x040fe4000000001c */
[-C--:B------:R-:W-:Y:S01]  /*2b70*/  FFMA R39, R45, R17.reuse, R36 ;  /* 0x000000112d277223 */ /* 0x080fe20000000024 */
[----:B------:R-:W0:Y:S01]  /*2b80*/  LDS.128 R28, [R43+0x710] ;  /* 0x000710002b1c7984 */ /* 0x000e220000000c00 */
[----:B---3--:R-:W-:-:S03]  /*2b90*/  FFMA R17, R44, R17, R16 ;  /* 0x000000112c117223 */ /* 0x008fc60000000010 */
[----:B------:R-:W1:Y:S01]  /*2ba0*/  LDS R16, [R41.X4+0x150] ;  /* 0x0001500029107984 */ /* 0x000e620000004800 */
[C---:B------:R-:W-:Y:S02]  /*2bb0*/  FFMA R13, R44.reuse, R13, R12 ;  /* 0x0000000d2c0d7223 */ /* 0x040fe4000000000c */
[CC--:B------:R-:W-:Y:S02]  /*2bc0*/  FFMA R12, R44.reuse, R14.reuse, R37 ;  /* 0x0000000e2c0c7223 */ /* 0x0c0fe40000000025 */
[----:B----4-:R-:W-:Y:S02]  /*2bd0*/  FFMA R14, R49, R14, R13 ;  /* 0x0000000e310e7223 */ /* 0x010fe4000000000d */
[----:B------:R-:W-:Y:S02]  /*2be0*/  FFMA R13, R44, R18, R39 ;  /* 0x000000122c0d7223 */ /* 0x000fe40000000027 */
[----:B------:R-:W2:Y:S01]  /*2bf0*/  LDS.128 R36, [R43+0x7d0] ;  /* 0x0007d0002b247984 */ /* 0x000ea20000000c00 */
[----:B-----5:R-:W-:-:S02]  /*2c00*/  FFMA R26, R47, R20, R26 ;  /* 0x000000142f1a7223 */ /* 0x020fc4000000001a */
[----:B------:R-:W-:Y:S02]  /*2c10*/  FFMA R27, R45, R20, R27 ;  /* 0x000000142d1b7223 */ /* 0x000fe4000000001b */
[----:B------:R-:W-:Y:S02]  /*2c20*/  FFMA R20, R47, R8, R25 ;  /* 0x000000082f147223 */ /* 0x000fe40000000019 */
[----:B------:R-:W-:Y:S02]  /*2c30*/  FFMA R18, R49, R18, R17 ;  /* 0x0000001231127223 */ /* 0x000fe40000000011 */
[C---:B------:R-:W-:Y:S02]  /*2c40*/  FFMA R8, R45.reuse, R8, R24 ;  /* 0x000000082d087223 */ /* 0x040fe40000000018 */
[-C--:B------:R-:W-:Y:S02]  /*2c50*/  FFMA R17, R45, R21.reuse, R26 ;  /* 0x000000152d117223 */ /* 0x080fe4000000001a */
[----:B------:R-:W-:-:S02]  /*2c60*/  FFMA R21, R44, R21, R27 ;  /* 0x000000152c157223 */ /* 0x000fc4000000001b */
[-C--:B------:R-:W-:Y:S01]  /*2c70*/  FFMA R45, R45, R9.reuse, R20 ;  /* 0x000000092d2d7223 */ /* 0x080fe20000000014 */
[----:B------:R-:W3:Y:S01]  /*2c80*/  LDS.128 R24, [R43+0x830] ;  /* 0x000830002b187984 */ /* 0x000ee20000000c00 */
[C---:B------:R-:W-:Y:S02]  /*2c90*/  FFMA R9, R44.reuse, R9, R8 ;  /* 0x000000092c097223 */ /* 0x040fe40000000008 */
[CC--:B------:R-:W-:Y:S02]  /*2ca0*/  FFMA R8, R44.reuse, R22.reuse, R17 ;  /* 0x000000162c087223 */ /* 0x0c0fe40000000011 */
[C---:B------:R-:W-:Y:S01]  /*2cb0*/  FFMA R22, R49.reuse, R22, R21 ;  /* 0x0000001631167223 */ /* 0x040fe20000000015 */
[----:B------:R-:W4:Y:S01]  /*2cc0*/  LDS R17, [R41.X4+0x1c0] ;  /* 0x0001c00029117984 */ /* 0x000f220000004800 */
[-C--:B------:R-:W-:Y:S02]  /*2cd0*/  FFMA R21, R44, R10.reuse, R45 ;  /* 0x0000000a2c157223 */ /* 0x080fe4000000002d */
[----:B------:R-:W-:Y:S01]  /*2ce0*/  FFMA R10, R49, R10, R9 ;  /* 0x0000000a310a7223 */ /* 0x000fe20000000009 */
[----:B------:R-:W5:Y:S01]  /*2cf0*/  LDS R44, [R41.X4+0x1f8] ;  /* 0x0001f800292c7984 */ /* 0x000f620000004800 */
[----:B------:R-:W-:-:S02]  /*2d00*/  FFMA R9, R50, R15, R12 ;  /* 0x0000000f32097223 */ /* 0x000fc4000000000c */
[----:B------:R-:W-:Y:S02]  /*2d10*/  FFMA R47, R50, R19, R13 ;  /* 0x00000013322f7223 */ /* 0x000fe4000000000d */
[C---:B------:R-:W-:Y:S02]  /*2d20*/  FFMA R45, R48.reuse, R15, R14 ;  /* 0x0000000f302d7223 */ /* 0x040fe4000000000e */
[----:B------:R-:W-:Y:S02]  /*2d30*/  FFMA R19, R48, R19, R18 ;  /* 0x0000001330137223 */ /* 0x000fe40000000012 */
[----:B------:R-:W-:Y:S02]  /*2d40*/  FFMA R13, R50, R23, R8 ;  /* 0x00000017320d7223 */ /* 0x000fe40000000008 */
[----:B0-----:R-:W-:Y:S02]  /*2d50*/  FFMA R9, R48, R28, R9 ;  /* 0x0000001c30097223 */ /* 0x001fe40000000009 */
[----:B-1----:R-:W-:-:S02]  /*2d60*/  FFMA R45, R28, R16, R45 ;  /* 0x000000101c2d7223 */ /* 0x002fc4000000002d */
[-C--:B------:R-:W-:Y:S02]  /*2d70*/  FFMA R8, R16, R32.reuse, R19 ;  /* 0x0000002010087223 */ /* 0x080fe40000000013 */
[----:B------:R-:W-:Y:S02]  /*2d80*/  FFMA R47, R48, R32, R47 ;  /* 0x00000020302f7223 */ /* 0x000fe4000000002f */
[----:B------:R-:W0:Y:S01]  /*2d90*/  LDS R32, [R41.X4+0x230] ;  /* 0x0002300029207984 */ /* 0x000e220000004800 */
[----:B------:R-:W-:Y:S02]  /*2da0*/  FFMA R18, R16, R29, R9 ;  /* 0x0000001d10127223 */ /* 0x000fe40000000009 */
[----:B------:R-:W-:Y:S02]  /*2db0*/  FFMA R15, R48, R23, R22 ;  /* 0x00000017300f7223 */ /* 0x000fe40000000016 */
[----:B------:R-:W-:Y:S02]  /*2dc0*/  FFMA R29, R46, R29, R45 ;  /* 0x0000001d2e1d7223 */ /* 0x000fe4000000002d */
[----:B------:R-:W-:-:S02]  /*2dd0*/  FFMA R21, R50, R11, R21 ;  /* 0x0000000b32157223 */ /* 0x000fc40000000015 */
[----:B------:R-:W-:Y:S01]  /*2de0*/  FFMA R23, R48, R11, R10 ;  /* 0x0000000b30177223 */ /* 0x000fe2000000000a */
[----:B------:R-:W-:Y:S01]  /*2df0*/  LDS R50, [R41.X4+0x2a0] ;  /* 0x0002a00029327984 */ /* 0x000fe20000004800 */
[-C--:B------:R-:W-:Y:S02]  /*2e00*/  FFMA R19, R16, R33.reuse, R47 ;  /* 0x0000002110137223 */ /* 0x080fe4000000002f */
[----:B------:R-:W-:Y:S02]  /*2e10*/  FFMA R45, R46, R33, R8 ;  /* 0x000000212e2d7223 */ /* 0x000fe40000000008 */
[----:B------:R-:W1:Y:S01]  /*2e20*/  LDS.128 R8, [R43+0x720] ;  /* 0x000720002b087984 */ /* 0x000e620000000c00 */
[----:B--2---:R-:W-:-:S03]  /*2e30*/  FFMA R28, R48, R36, R13 ;  /* 0x00000024301c7223 */ /* 0x004fc6000000000d */
[----:B------:R-:W2:Y:S01]  /*2e40*/  LDS R33, [R41.X4+0x268] ;  /* 0x0002680029217984 */ /* 0x000ea20000004800 */
[----:B------:R-:W-:-:S03]  /*2e50*/  FFMA R20, R16, R36, R15 ;  /* 0x0000002410147223 */ /* 0x000fc6000000000f */
[----:B------:R-:W1:Y:S04]  /*2e60*/  LDS.128 R12, [R43+0x780] ;  /* 0x000780002b0c7984 */ /* 0x000e680000000c00 */
[----:B------:R-:W1:Y:S01]  /*2e70*/  LDS R36, [R41.X4+0x2d8] ;  /* 0x0002d80029247984 */ /* 0x000e620000004800 */
[-C--:B---3--:R-:W-:Y:S02]  /*2e80*/  FFMA R48, R48, R24.reuse, R21 ;  /* 0x0000001830307223 */ /* 0x088fe40000000015 */
[CC--:B------:R-:W-:Y:S02]  /*2e90*/  FFMA R28, R16.reuse, R37.reuse, R28 ;  /* 0x00000025101c7223 */ /* 0x0c0fe4000000001c */
[----:B------:R-:W-:Y:S02]  /*2ea0*/  FFMA R24, R16, R24, R23 ;  /* 0x0000001810187223 */ /* 0x000fe40000000017 */
[----:B------:R-:W-:-:S02]  /*2eb0*/  FFMA R37, R46, R37, R20 ;  /* 0x000000252e257223 */ /* 0x000fc40000000014 */
[-C--:B------:R-:W-:Y:S01]  /*2ec0*/  FFMA R48, R16, R25.reuse, R48 ;  /* 0x0000001910307223 */ /* 0x080fe20000000030 */
[----:B------:R-:W3:Y:S01]  /*2ed0*/  LDS.128 R20, [R43+0x7e0] ;  /* 0x0007e0002b147984 */ /* 0x000ee20000000c00 */
[----:B------:R-:W-:Y:S02]  /*2ee0*/  FFMA R25, R46, R25, R24 ;  /* 0x000000192e197223 */ /* 0x000fe40000000018 */
[C---:B----4-:R-:W-:Y:S02]  /*2ef0*/  FFMA R24, R17.reuse, R30, R18 ;  /* 0x0000001e11187223 */ /* 0x050fe40000000012 */
[C---:B------:R-:W-:Y:S02]  /*2f00*/  FFMA R47, R17.reuse, R34, R19 ;  /* 0x00000022112f7223 */ /* 0x040fe40000000013 */
[C---:B------:R-:W-:Y:S02]  /*2f10*/  FFMA R28, R17.reuse, R38, R28 ;  /* 0x00000026111c7223 */ /* 0x040fe4000000001c */
[----:B------:R-:W-:-:S02]  /*2f20*/  FFMA R46, R17, R26, R48 ;  /* 0x0000001a112e7223 */ /* 0x000fc40000000030 */
[----:B------:R-:W4:Y:S01]  /*2f30*/  LDS.128 R16, [R43+0x840] ;  /* 0x000840002b107984 */ /* 0x000f220000000c00 */
[C---:B-----5:R-:W-:Y:S02]  /*2f40*/  FFMA R30, R44.reuse, R30, R29 ;  /* 0x0000001e2c1e7223 */ /* 0x060fe4000000001d */
[C---:B------:R-:W-:Y:S01]  /*2f50*/  FFMA R38, R44.reuse, R38, R37 ;  /* 0x000000262c267223 */ /* 0x040fe20000000025 */
[----:B------:R-:W-:Y:S01]  /*2f60*/  LDS R48, [R41.X4+0x498] ;  /* 0x0004980029307984 */ /* 0x000fe20000004800 */
[C---:B------:R-:W-:Y:S02]  /*2f70*/  FFMA R45, R44.reuse, R34, R45 ;  /* 0x000000222c2d7223 */ /* 0x040fe4000000002d */
[C---:B------:R-:W-:Y:S02]  /*2f80*/  FFMA R49, R44.reuse, R31, R24 ;  /* 0x0000001f2c317223 */ /* 0x040fe40000000018 */
[----:B------:R-:W-:Y:S02]  /*2f90*/  FFMA R37, R44, R27, R46 ;  /* 0x0000001b2c257223 */ /* 0x000fe4000000002e */
[----:B0-----:R-:W-:Y:S01]  /*2fa0*/  FFMA R30, R32, R31, R30 ;  /* 0x0000001f201e7223 */ /* 0x001fe2000000001e */
[----:B------:R-:W0:Y:S01]  /*2fb0*/  LDS R46, [R41.X4+0x310] ;  /* 0x00031000292e7984 */ /* 0x000e220000004800 */
[----:B------:R-:W-:-:S02]  /*2fc0*/  FFMA R25, R44, R26, R25 ;  /* 0x0000001a2c197223 */ /* 0x000fc40000000019 */
[-C--:B------:R-:W-:Y:S02]  /*2fd0*/  FFMA R29, R44, R39.reuse, R28 ;  /* 0x000000272c1d7223 */ /* 0x080fe4000000001c */
[----:B------:R-:W-:Y:S02]  /*2fe0*/  FFMA R28, R32, R39, R38 ;  /* 0x00000027201c7223 */ /* 0x000fe40000000026 */
[-C--:B------:R-:W-:Y:S02]  /*2ff0*/  FFMA R47, R44, R35.reuse, R47 ;  /* 0x000000232c2f7223 */ /* 0x080fe4000000002f */
[C---:B------:R-:W-:Y:S01]  /*3000*/  FFMA R45, R32.reuse, R35, R45 ;  /* 0x00000023202d7223 */ /* 0x040fe2000000002d */
[----:B------:R-:W-:Y:S01]  /*3010*/  LDS R44, [R41.X4+0x3b8] ;  /* 0x0003b800292c7984 */ /* 0x000fe20000004800 */
[----:B-1----:R-:W-:Y:S02]  /*3020*/  FFMA R39, R32, R8, R49 ;  /* 0x0000000820277223 */ /* 0x002fe40000000031 */
[----:B--2---:R-:W-:Y:S01]  /*3030*/  FFMA R30, R8, R33, R30 ;  /* 0x00000021081e7223 */ /* 0x004fe2000000001e */
[----:B------:R-:W-:Y:S01]  /*3040*/  LDS R49, [R41.X4+0x380] ;  /* 0x0003800029317984 */ /* 0x000fe20000004800 */
[----:B------:R-:W-:-:S03]  /*3050*/  FFMA R34, R32, R27, R25 ;  /* 0x0000001b20227223 */ /* 0x000fc60000000019 */
[----:B------:R-:W1:Y:S01]  /*3060*/  LDS R8, [R41.X4+0x348] ;  /* 0x0003480029087984 */ /* 0x000e620000004800 */
[-C--:B------:R-:W-:Y:S02]  /*3070*/  FFMA R47, R32, R12.reuse, R47 ;  /* 0x0000000c202f7223 */ /* 0x080fe4000000002f */
[----:B------:R-:W-:Y:S01]  /*3080*/  FFMA R45, R33, R12, R45 ;  /* 0x0000000c212d7223 */ /* 0x000fe2000000002d */
[----:B------:R-:W2:Y:S01]  /*3090*/  LDS.128 R24, [R43+0x730] ;  /* 0x000730002b187984 */ /* 0x000ea20000000c00 */
[-C--:B------:R-:W-:Y:S02]  /*30a0*/  FFMA R51, R50, R13.reuse, R47 ;  /* 0x0000000d32337223 */ /* 0x080fe4000000002f */
[----:B------:R-:W-:Y:S01]  /*30b0*/  FFMA R13, R36, R13, R45 ;  /* 0x0000000d240d7223 */ /* 0x000fe2000000002d */
[----:B------:R-:W-:Y:S04]  /*30c0*/  LDS R47, [R41.X4+0x428] ;  /* 0x00042800292f7984 */ /* 0x000fe80000004800 */
[----:B------:R-:W5:Y:S01]  /*30d0*/  LDS R45, [R41.X4+0x3f0] ;  /* 0x0003f000292d7984 */ /* 0x000f620000004800 */
[----:B------:R-:W-:-:S02]  /*30e0*/  FFMA R39, R50, R9, R39 ;  /* 0x0000000932277223 */ /* 0x000fc40000000027 */
[-C--:B---3--:R-:W-:Y:S02]  /*30f0*/  FFMA R12, R32, R20.reuse, R29 ;  /* 0x00000014200c7223 */ /* 0x088fe4000000001d */
[----:B------:R-:W-:Y:S02]  /*3100*/  FFMA R9, R36, R9, R30 ;  /* 0x0000000924097223 */ /* 0x000fe4000000001e */
[C---:B------:R-:W-:Y:S02]  /*3110*/  FFMA R20, R33.reuse, R20, R28 ;  /* 0x0000001421147223 */ /* 0x040fe4000000001c */
[----:B------:R-:W3:Y:S01]  /*3120*/  LDS.128 R28, [R43+0x790] ;  /* 0x000790002b1c7984 */ /* 0x000ee20000000c00 */
[-C--:B----4-:R-:W-:Y:S02]  /*3130*/  FFMA R32, R32, R16.reuse, R37 ;  /* 0x0000001020207223 */ /* 0x090fe40000000025 */
[----:B------:R-:W-:Y:S02]  /*3140*/  FFMA R37, R50, R21, R12 ;  /* 0x0000001532257223 */ /* 0x000fe4000000000c */
[----:B------:R-:W-:-:S02]  /*3150*/  FFMA R16, R33, R16, R34 ;  /* 0x0000001021107223 */ /* 0x000fc40000000022 */
[----:B------:R-:W-:Y:S02]  /*3160*/  FFMA R53, R50, R17, R32 ;  /* 0x0000001132357223 */ /* 0x000fe40000000020 */
[-C--:B------:R-:W-:Y:S01]  /*3170*/  FFMA R12, R36, R10.reuse, R39 ;  /* 0x0000000a240c7223 */ /* 0x080fe20000000027 */
[----:B------:R-:W4:Y:S01]  /*3180*/  LDS.128 R32, [R43+0x7f0] ;  /* 0x0007f0002b207984 */ /* 0x000f220000000c00 */
[----:B0-----:R-:W-:Y:S02]  /*3190*/  FFMA R9, R46, R10, R9 ;  /* 0x0000000a2e097223 */ /* 0x001fe40000000009 */
[C---:B------:R-:W-:Y:S01]  /*31a0*/  FFMA R21, R36.reuse, R21, R20 ;  /* 0x0000001524157223 */ /* 0x040fe20000000014 */
[----:B------:R-:W-:Y:S01]  /*31b0*/  LDS R50, [R41.X4+0x4d0] ;  /* 0x0004d00029327984 */ /* 0x000fe20000004800 */
[C---:B------:R-:W-:Y:S02]  /*31c0*/  FFMA R17, R36.reuse, R17, R16 ;  /* 0x0000001124117223 */ /* 0x040fe40000000010 */
[----:B------:R-:W-:-:S02]  /*31d0*/  FFMA R51, R36, R14, R51 ;  /* 0x0000000e24337223 */ /* 0x000fc40000000033 */
[C---:B------:R-:W-:Y:S02]  /*31e0*/  FFMA R16, R36.reuse, R22, R37 ;  /* 0x0000001624107223 */ /* 0x040fe40000000025 */
[----:B------:R-:W-:Y:S02]  /*31f0*/  FFMA R20, R36, R18, R53 ;  /* 0x0000001224147223 */ /* 0x000fe40000000035 */
[-C--:B------:R-:W-:Y:S01]  /*3200*/  FFMA R10, R46, R11.reuse, R12 ;  /* 0x0000000b2e0a7223 */ /* 0x080fe2000000000c */
[----:B------:R-:W0:Y:S01]  /*3210*/  LDS.128 R36, [R43+0x850] ;  /* 0x000850002b247984 */ /* 0x000e220000000c00 */
[----:B-1----:R-:W-:Y:S02]  /*3220*/  FFMA R9, R8, R11, R9 ;  /* 0x0000000b08097223 */ /* 0x002fe40000000009 */
[----:B------:R-:W-:Y:S02]  /*3230*/  FFMA R21, R46, R22, R21 ;  /* 0x000000162e157223 */ /* 0x000fe40000000015 */
[----:B--2---:R-:W-:-:S02]  /*3240*/  FFMA R10, R24, R49, R10 ;  /* 0x00000031180a7223 */ /* 0x004fc4000000000a */
[C---:B------:R-:W-:Y:S02]  /*3250*/  FFMA R13, R46.reuse, R14, R13 ;  /* 0x0000000e2e0d7223 */ /* 0x040fe4000000000d */
[----:B------:R-:W-:Y:S02]  /*3260*/  FFMA R17, R46, R18, R17 ;  /* 0x000000122e117223 */ /* 0x000fe40000000011 */
[----:B------:R-:W-:Y:S02]  /*3270*/  FFMA R24, R24, R44, R9 ;  /* 0x0000002c18187223 */ /* 0x000fe40000000009 */
[-C--:B------:R-:W-:Y:S02]  /*3280*/  FFMA R12, R46, R23.reuse, R16 ;  /* 0x000000172e0c7223 */ /* 0x080fe40000000010 */
[C---:B------:R-:W-:Y:S02]  /*3290*/  FFMA R23, R8.reuse, R23, R21 ;  /* 0x0000001708177223 */ /* 0x040fe40000000015 */
[----:B------:R-:W-:-:S02]  /*32a0*/  FFMA R13, R8, R15, R13 ;  /* 0x0000000f080d7223 */ /* 0x000fc4000000000d */
[----:B------:R-:W-:Y:S02]  /*32b0*/  FFMA R21, R8, R19, R17 ;  /* 0x0000001308157223 */ /* 0x000fe40000000011 */
[-C--:B------:R-:W-:Y:S02]  /*32c0*/  FFMA R10, R44, R25.reuse, R10 ;  /* 0x000000192c0a7223 */ /* 0x080fe4000000000a */
[C---:B-----5:R-:W-:Y:S02]  /*32d0*/  FFMA R8, R45.reuse, R25, R24 ;  /* 0x000000192d087223 */ /* 0x060fe40000000018 */
[----:B------:R-:W1:Y:S01]  /*32e0*/  LDS R24, [R41.X4+0x460] ;  /* 0x0004600029187984 */ /* 0x000e620000004800 */
[-C--:B------:R-:W-:Y:S02]  /*32f0*/  FFMA R25, R45, R26.reuse, R10 ;  /* 0x0000001a2d197223 */ /* 0x080fe4000000000a */
[----:B------:R-:W-:Y:S02]  /*3300*/  FFMA R26, R47, R26, R8 ;  /* 0x0000001a2f1a7223 */ /* 0x000fe40000000008 */
[----:B------:R-:W2:Y:S01]  /*3310*/  LDS.128 R8, [R43+0x740] ;  /* 0x000740002b087984 */ /* 0x000ea20000000c00 */
[----:B------:R-:W-:-:S04]  /*3320*/  FFMA R51, R46, R15, R51 ;  /* 0x0000000f2e337223 */ /* 0x000fc80000000033 */
[-C--:B---3--:R-:W-:Y:S02]  /*3330*/  FFMA R51, R49, R28.reuse, R51 ;  /* 0x0000001c31337223 */ /* 0x088fe40000000033 */
[C---:B------:R-:W-:Y:S02]  /*3340*/  FFMA R28, R44.reuse, R28, R13 ;  /* 0x0000001c2c1c7223 */ /* 0x040fe4000000000d */
[-C--:B------:R-:W-:Y:S02]  /*3350*/  FFMA R51, R44, R29.reuse, R51 ;  /* 0x0000001d2c337223 */ /* 0x080fe40000000033 */
[C---:B------:R-:W-:Y:S02]  /*3360*/  FFMA R29, R45.reuse, R29, R28 ;  /* 0x0000001d2d1d7223 */ /* 0x040fe4000000001c */
[----:B------:R-:W-:Y:S02]  /*3370*/  FFMA R20, R46, R19, R20 ;  /* 0x000000132e147223 */ /* 0x000fe40000000014 */
[-C--:B------:R-:W-:Y:S01]  /*3380*/  FFMA R28, R45, R30.reuse, R51 ;  /* 0x0000001e2d1c7223 */ /* 0x080fe20000000033 */
[----:B------:R-:W3:Y:S01]  /*3390*/  LDS.128 R16, [R43+0x7a0] ;  /* 0x0007a0002b107984 */ /* 0x000ee20000000c00 */
[----:B------:R-:W-:-:S02]  /*33a0*/  FFMA R30, R47, R30, R29 ;  /* 0x0000001e2f1e7223 */ /* 0x000fc4000000001d */
[C---:B----4-:R-:W-:Y:S01]  /*33b0*/  FFMA R29, R49.reuse, R32, R12 ;  /* 0x00000020311d7223 */ /* 0x050fe2000000000c */
[----:B------:R-:W-:Y:S01]  /*33c0*/  LDS R46, [R41.X4+0x508] ;  /* 0x00050800292e7984 */ /* 0x000fe20000004800 */
[----:B0-----:R-:W-:Y:S02]  /*33d0*/  FFMA R49, R49, R36, R20 ;  /* 0x0000002431317223 */ /* 0x001fe40000000014 */
[C---:B------:R-:W-:Y:S01]  /*33e0*/  FFMA R32, R44.reuse, R32, R23 ;  /* 0x000000202c207223 */ /* 0x040fe20000000017 */
[----:B------:R-:W0:Y:S01]  /*33f0*/  LDS.128 R12, [R43+0x800] ;  /* 0x000800002b0c7984 */ /* 0x000e220000000c00 */
[----:B------:R-:W-:-:S03]  /*3400*/  FFMA R36, R44, R36, R21 ;  /* 0x000000242c247223 */ /* 0x000fc60000000015 */
[----:B------:R-:W4:Y:S01]  /*3410*/  LDS.128 R20, [R43+0x860] ;  /* 0x000860002b147984 */ /* 0x000f220000000c00 */
[C---:B------:R-:W-:Y:S02]  /*3420*/  FFMA R29, R44.reuse, R33, R29 ;  /* 0x000000212c1d7223 */ /* 0x040fe4000000001d */
[-C--:B------:R-:W-:Y:S02]  /*3430*/  FFMA R49, R44, R37.reuse, R49 ;  /* 0x000000252c317223 */ /* 0x080fe40000000031 */
[C---:B------:R-:W-:Y:S02]  /*3440*/  FFMA R36, R45.reuse, R37, R36 ;  /* 0x000000252d247223 */ /* 0x040fe40000000024 */
[----:B------:R-:W-:Y:S02]  /*3450*/  FFMA R33, R45, R33, R32 ;  /* 0x000000212d217223 */ /* 0x000fe40000000020 */
[-C--:B-1----:R-:W-:Y:S02]  /*3460*/  FFMA R37, R24, R27.reuse, R25 ;  /* 0x0000001b18257223 */ /* 0x082fe40000000019 */
[----:B------:R-:W-:-:S02]  /*3470*/  FFMA R27, R48, R27, R26 ;  /* 0x0000001b301b7223 */ /* 0x000fc4000000001a */
[-C--:B------:R-:W-:Y:S02]  /*3480*/  FFMA R32, R45, R34.reuse, R29 ;  /* 0x000000222d207223 */ /* 0x080fe4000000001d */
[----:B------:R-:W-:Y:S02]  /*3490*/  FFMA R34, R47, R34, R33 ;  /* 0x000000222f227223 */ /* 0x000fe40000000021 */
[----:B------:R-:W-:Y:S02]  /*34a0*/  FFMA R33, R45, R38, R49 ;  /* 0x000000262d217223 */ /* 0x000fe40000000031 */
[----:B--2---:R-:W-:Y:S01]  /*34b0*/  FFMA R37, R48, R8, R37 ;  /* 0x0000000830257223 */ /* 0x004fe20000000025 */
[----:B------:R-:W1:Y:S01]  /*34c0*/  LDS R45, [R41.X4+0x540] ;  /* 0x00054000292d7984 */ /* 0x000e620000004800 */
[----:B------:R-:W-:-:S03]  /*34d0*/  FFMA R27, R8, R50, R27 ;  /* 0x00000032081b7223 */ /* 0x000fc6000000001b */
[----:B------:R-:W2:Y:S01]  /*34e0*/  LDS R8, [R41.X4+0x578] ;  /* 0x0005780029087984 */ /* 0x000ea20000004800 */
[-C--:B------:R-:W-:Y:S02]  /*34f0*/  FFMA R29, R24, R31.reuse, R28 ;  /* 0x0000001f181d7223 */ /* 0x080fe4000000001c */
[----:B------:R-:W-:Y:S01]  /*3500*/  FFMA R31, R48, R31, R30 ;  /* 0x0000001f301f7223 */ /* 0x000fe2000000001e */
[----:B------:R-:W-:Y:S01]  /*3510*/  LDS R49, [R41.X4+0x5e8] ;  /* 0x0005e80029317984 */ /* 0x000fe20000004800 */
[C---:B------:R-:W-:Y:S02]  /*3520*/  FFMA R25, R24.reuse, R35, R32 ;  /* 0x0000002318197223 */ /* 0x040fe40000000020 */
[----:B------:R-:W-:Y:S02]  /*3530*/  FFMA R38, R47, R38, R36 ;  /* 0x000000262f267223 */ /* 0x000fe40000000024 */
[----:B------:R-:W-:Y:S02]  /*3540*/  FFMA R33, R24, R39, R33 ;  /* 0x0000002718217223 */ /* 0x000fe40000000021 */
[----:B------:R-:W-:-:S02]  /*3550*/  FFMA R35, R48, R35, R34 ;  /* 0x0000002330237223 */ /* 0x000fc40000000022 */
[-C--:B---3--:R-:W-:Y:S02]  /*3560*/  FFMA R29, R48, R16.reuse, R29 ;  /* 0x00000010301d7223 */ /* 0x088fe4000000001d */
[----:B------:R-:W-:Y:S02]  /*3570*/  FFMA R31, R50, R16, R31 ;  /* 0x00000010321f7223 */ /* 0x000fe4000000001f */
[----:B------:R-:W3:Y:S01]  /*3580*/  LDS R16, [R41.X4+0x5b0] ;  /* 0x0005b00029107984 */ /* 0x000ee20000004800 */
[C---:B------:R-:W-:Y:S02]  /*3590*/  FFMA R39, R48.reuse, R39, R38 ;  /* 0x0000002730277223 */ /* 0x040fe40000000026 */
[-C--:B0-----:R-:W-:Y:S02]  /*35a0*/  FFMA R25, R48, R12.reuse, R25 ;  /* 0x0000000c30197223 */ /* 0x081fe40000000019 */
[----:B------:R-:W-:Y:S02]  /*35b0*/  FFMA R35, R50, R12, R35 ;  /* 0x0000000c32237223 */ /* 0x000fe40000000023 */
[----:B----4-:R-:W-:-:S02]  /*35c0*/  FFMA R33, R48, R20, R33 ;  /* 0x0000001430217223 */ /* 0x010fc40000000021 */
[-C--:B------:R-:W-:Y:S01]  /*35d0*/  FFMA R12, R50, R17.reuse, R29 ;  /* 0x00000011320c7223 */ /* 0x080fe2000000001d */
[----:B------:R-:W-:Y:S01]  /*35e0*/  LDS R48, [R41.X4+0x658] ;  /* 0x0006580029307984 */ /* 0x000fe20000004800 */
[----:B------:R-:W-:Y:S02]  /*35f0*/  FFMA R47, R46, R17, R31 ;  /* 0x000000112e2f7223 */ /* 0x000fe4000000001f */
[C---:B------:R-:W-:Y:S01]  /*3600*/  FFMA R44, R50.reuse, R9, R37 ;  /* 0x00000009322c7223 */ /* 0x040fe20000000025 */
[----:B------:R-:W0:Y:S01]  /*3610*/  LDS.128 R28, [R43+0x7b0] ;  /* 0x0007b0002b1c7984 */ /* 0x000e220000000c00 */
[CC--:B------:R-:W-:Y:S02]  /*3620*/  FFMA R17, R50.reuse, R13.reuse, R25 ;  /* 0x0000000d32117223 */ /* 0x0c0fe40000000019 */
[----:B------:R-:W-:Y:S02]  /*3630*/  FFMA R20, R50, R20, R39 ;  /* 0x0000001432147223 */ /* 0x000fe40000000027 */
[----:B------:R-:W-:Y:S01]  /*3640*/  FFMA R13, R46, R13, R35 ;  /* 0x0000000d2e0d7223 */ /* 0x000fe20000000023 */
[----:B------:R-:W-:Y:S01]  /*3650*/  LDS.128 R36, [R43+0x870] ;  /* 0x000870002b247984 */ /* 0x000fe20000000c00 */
[----:B------:R-:W-:-:S02]  /*3660*/  FFMA R50, R50, R21, R33 ;  /* 0x0000001532327223 */ /* 0x000fc40000000021 */
[C---:B------:R-:W-:Y:S01]  /*3670*/  FFMA R9, R46.reuse, R9, R27 ;  /* 0x000000092e097223 */ /* 0x040fe2000000001b */
[----:B------:R-:W4:Y:S01]  /*3680*/  LDS.128 R32, [R43+0x810] ;  /* 0x000810002b207984 */ /* 0x000f220000000c00 */
[----:B------:R-:W-:-:S03]  /*3690*/  FFMA R21, R46, R21, R20 ;  /* 0x000000152e157223 */ /* 0x000fc60000000014 */
[----:B------:R5:W4:Y:S01]  /*36a0*/  LDS.128 R24, [R43+0x750] ;  /* 0x000750002b187984 */ /* 0x000b220000000c00 */
[----:B-1----:R-:W-:-:S03]  /*36b0*/  FFMA R44, R45, R10, R44 ;  /* 0x0000000a2d2c7223 */ /* 0x002fc6000000002c */
[----:B------:R-:W1:Y:S01]  /*36c0*/  LDS R20, [R41.X4+0x690] ;  /* 0x0006900029147984 */ /* 0x000e620000004800 */
[----:B--2---:R-:W-:-:S03]  /*36d0*/  FFMA R9, R8, R10, R9 ;  /* 0x0000000a08097223 */ /* 0x004fc60000000009 */
[----:B------:R-:W2:Y:S01]  /*36e0*/  LDS R10, [R41.X4+0x6c8] ;  /* 0x0006c800290a7984 */ /* 0x000ea20000004800 */
[C---:B------:R-:W-:Y:S01]  /*36f0*/  FFMA R47, R8.reuse, R18, R47 ;  /* 0x00000012082f7223 */ /* 0x040fe2000000002f */
[----:B------:R-:W-:Y:S01]  /*3700*/  UIADD3 UR4, UR4, 0x1, URZ ;  /* 0x0000000104047890 */ /* 0x000fe2000fffe03f */
[C---:B------:R-:W-:Y:S02]  /*3710*/  FFMA R17, R45.reuse, R14, R17 ;  /* 0x0000000e2d117223 */ /* 0x040fe40000000011 */
[C---:B------:R-:W-:Y:S01]  /*3720*/  FFMA R50, R45.reuse, R22, R50 ;  /* 0x000000162d327223 */ /* 0x040fe20000000032 */
[----:B------:R-:W-:Y:S01]  /*3730*/  UISETP.GE.U32.AND UP0, UPT, UR4, 0x20, UPT ;  /* 0x000000200400788c */ /* 0x000fe2000bf06070 */
[----:B------:R-:W-:Y:S02]  /*3740*/  FFMA R14, R8, R14, R13 ;  /* 0x0000000e080e7223 */ /* 0x000fe4000000000d */
[----:B---3--:R-:W-:Y:S02]  /*3750*/  FFMA R47, R16, R19, R47 ;  /* 0x00000013102f7223 */ /* 0x008fe4000000002f */
[----:B------:R-:W-:-:S02]  /*3760*/  FFMA R12, R45, R18, R12 ;  /* 0x000000122d0c7223 */ /* 0x000fc4000000000c */
[C---:B------:R-:W-:Y:S02]  /*3770*/  FFMA R22, R8.reuse, R22, R21 ;  /* 0x0000001608167223 */ /* 0x040fe40000000015 */
[C---:B------:R-:W-:Y:S02]  /*3780*/  FFMA R17, R8.reuse, R15, R17 ;  /* 0x0000000f08117223 */ /* 0x040fe40000000011 */
[C---:B------:R-:W-:Y:S02]  /*3790*/  FFMA R21, R8.reuse, R11, R44 ;  /* 0x0000000b08157223 */ /* 0x040fe4000000002c */
[----:B------:R-:W-:Y:S02]  /*37a0*/  FFMA R13, R8, R23, R50 ;  /* 0x00000017080d7223 */ /* 0x000fe40000000032 */
[----:B------:R-:W-:Y:S02]  /*37b0*/  FFMA R14, R16, R15, R14 ;  /* 0x0000000f100e7223 */ /* 0x000fe4000000000e */
[----:B0-----:R-:W-:Y:S01]  /*37c0*/  FFMA R47, R49, R28, R47 ;  /* 0x0000001c312f7223 */ /* 0x001fe2000000002f */
[----:B------:R-:W-:Y:S01]  /*37d0*/  PLOP3.LUT P2, PT, PT, PT, UP0, 0x80, 0x0 ;  /* 0x000000000000781c */ /* 0x000fe20003f4f008 */
[----:B-----5:R-:W-:-:S02]  /*37e0*/  FFMA R43, R8, R19, R12 ;  /* 0x00000013082b7223 */ /* 0x020fc4000000000c */
[C---:B------:R-:W-:Y:S02]  /*37f0*/  FFMA R9, R16.reuse, R11, R9 ;  /* 0x0000000b10097223 */ /* 0x040fe40000000009 */
[C---:B------:R-:W-:Y:S02]  /*3800*/  FFMA R22, R16.reuse, R23, R22 ;  /* 0x0000001710167223 */ /* 0x040fe40000000016 */
[C---:B----4-:R-:W-:Y:S02]  /*3810*/  FFMA R17, R16.reuse, R32, R17 ;  /* 0x0000002010117223 */ /* 0x050fe40000000011 */
[----:B------:R-:W-:Y:S02]  /*3820*/  FFMA R21, R16, R24, R21 ;  /* 0x0000001810157223 */ /* 0x000fe40000000015 */
[----:B------:R-:W-:Y:S02]  /*3830*/  FFMA R47, R48, R29, R47 ;  /* 0x0000001d302f7223 */ /* 0x000fe4000000002f */
[----:B------:R-:W-:-:S02]  /*3840*/  FFMA R14, R49, R32, R14 ;  /* 0x00000020310e7223 */ /* 0x000fc4000000000e */
[----:B------:R-:W-:Y:S02]  /*3850*/  FFMA R13, R16, R36, R13 ;  /* 0x00000024100d7223 */ /* 0x000fe4000000000d */
[----:B------:R-:W-:Y:S02]  /*3860*/  FFMA R9, R24, R49, R9 ;  /* 0x0000003118097223 */ /* 0x000fe40000000009 */
[----:B------:R-:W-:Y:S02]  /*3870*/  FFMA R43, R16, R28, R43 ;  /* 0x0000001c102b7223 */ /* 0x000fe4000000002b */
[----:B------:R-:W-:Y:S02]  /*3880*/  FFMA R22, R49, R36, R22 ;  /* 0x0000002431167223 */ /* 0x000fe40000000016 */
[C---:B------:R-:W-:Y:S02]  /*3890*/  FFMA R17, R52.reuse, R33, R17 ;  /* 0x0000002134117223 */ /* 0x040fe40000000011 */
[----:B------:R-:W-:-:S02]  /*38a0*/  FFMA R21, R52, R25, R21 ;  /* 0x0000001934157223 */ /* 0x000fc40000000015 */
[----:B------:R-:W-:Y:S02]  /*38b0*/  FFMA R33, R48, R33, R14 ;  /* 0x0000002130217223 */ /* 0x000fe4000000000e */
[----:B------:R-:W-:Y:S02]  /*38c0*/  FFMA R13, R52, R37, R13 ;  /* 0x00000025340d7223 */ /* 0x000fe4000000000d */
[----:B-1----:R-:W-:Y:S02]  /*38d0*/  FFMA R47, R20, R30, R47 ;  /* 0x0000001e142f7223 */ /* 0x002fe4000000002f */
[----:B------:R-:W-:Y:S02]  /*38e0*/  FFMA R9, R48, R25, R9 ;  /* 0x0000001930097223 */ /* 0x000fe40000000009 */
[----:B------:R-:W-:Y:S02]  /*38f0*/  FFMA R43, R52, R29, R43 ;  /* 0x0000001d342b7223 */ /* 0x000fe4000000002b */
[----:B------:R-:W-:-:S02]  /*3900*/  FFMA R37, R48, R37, R22 ;  /* 0x0000002530257223 */ /* 0x000fc40000000016 */
[C---:B------:R-:W-:Y:S02]  /*3910*/  FFMA R21, R48.reuse, R26, R21 ;  /* 0x0000001a30157223 */ /* 0x040fe40000000015 */
[C---:B------:R-:W-:Y:S02]  /*3920*/  FFMA R17, R48.reuse, R34, R17 ;  /* 0x0000002230117223 */ /* 0x040fe40000000011 */
[----:B------:R-:W-:Y:S02]  /*3930*/  FFMA R13, R48, R38, R13 ;  /* 0x00000026300d7223 */ /* 0x000fe4000000000d */
[----:B------:R-:W-:Y:S02]  /*3940*/  FFMA R33, R20, R34, R33 ;  /* 0x0000002214217223 */ /* 0x000fe40000000021 */
[----:B--2---:R-:W-:Y:S02]  /*3950*/  FFMA R47, R10, R31, R47 ;  /* 0x0000001f0a2f7223 */ /* 0x004fe4000000002f */
[----:B------:R-:W-:-:S02]  /*3960*/  FFMA R43, R48, R30, R43 ;  /* 0x0000001e302b7223 */ /* 0x000fc4000000002b */
[C---:B------:R-:W-:Y:S02]  /*3970*/  FFMA R9, R20.reuse, R26, R9 ;  /* 0x0000001a14097223 */ /* 0x040fe40000000009 */
[C---:B------:R-:W-:Y:S02]  /*3980*/  FFMA R37, R20.reuse, R38, R37 ;  /* 0x0000002614257223 */ /* 0x040fe40000000025 */
[C---:B------:R-:W-:Y:S02]  /*3990*/  FFMA R18, R20.reuse, R27, R21 ;  /* 0x0000001b14127223 */ /* 0x040fe40000000015 */
[C---:B------:R-:W-:Y:S02]  /*39a0*/  FFMA R14, R20.reuse, R35, R17 ;  /* 0x00000023140e7223 */ /* 0x040fe40000000011 */
[----:B------:R-:W-:Y:S02]  /*39b0*/  FFMA R15, R20, R39, R13 ;  /* 0x00000027140f7223 */ /* 0x000fe4000000000d */
[----:B------:R-:W-:Y:S01]  /*39c0*/  FFMA R19, R10, R35, R33 ;  /* 0x000000230a137223 */ /* 0x000fe20000000021 */
[----:B------:R-:W-:Y:S01]  /*39d0*/  MOV R35, R47 ;  /* 0x0000002f00237202 */ /* 0x000fe20000000f00 */
[----:B------:R-:W-:-:S02]  /*39e0*/  FFMA R16, R20, R31, R43 ;  /* 0x0000001f14107223 */ /* 0x000fc4000000002b */
[C---:B------:R-:W-:Y:S02]  /*39f0*/  FFMA R21, R10.reuse, R27, R9 ;  /* 0x0000001b0a157223 */ /* 0x040fe40000000009 */
[----:B------:R-:W-:Y:S01]  /*3a00*/  FFMA R13, R10, R39, R37 ;  /* 0x000000270a0d7223 */ /* 0x000fe20000000025 */
[----:B------:R-:W-:Y:S01]  /*3a10*/  @P2 CALL.REL.NOINC `(.L_x_0) ;  /* 0x0000001000002944 */ /* 0x000fe20003c00000 */
[----:B------:R-:W-:Y:S05]  /*3a20*/  BRA `(.L_x_1) ;  /* 0xffffca6000007947 */ /* 0x000fea000383ffff */
.L_x_0:
[----:B------:R-:W0:Y:S01]  /*3a30*/  S2R R3, SR_CTAID.X ;  /* 0x0000000000037919 */ /* 0x000e220000002500 */
[----:B------:R-:W-:Y:S01]  /*3a40*/  HFMA2.MMA R2, -RZ, RZ, 0, 0 ;  /* 0x00000000ff027435 */ /* 0x000fe200000001ff */
[----:B------:R-:W-:-:S09]  /*3a50*/  IMAD R41, R42, 0x310, R41 ;  /* 0x000003102a297824 */ /* 0x000fd200078e0229 */
[----:B0-----:R-:W-:-:S05]  /*3a60*/  IMAD.HI R0, R3, -0x6db6db6d, R2 ;  /* 0x9249249303007827 */ /* 0x001fca00078e0202 */
[----:B------:R-:W-:-:S04]  /*3a70*/  SHF.R.U32.HI R5, RZ, 0x1f, R0 ;  /* 0x0000001fff057819 */ /* 0x000fc80000011600 */
[----:B------:R-:W-:-:S05]  /*3a80*/  LEA.HI.SX32 R2, R0, R5, 0x1e ;  /* 0x0000000500027211 */ /* 0x000fca00078ff2ff */
[C---:B------:R-:W-:Y:S02]  /*3a90*/  IMAD R0, R2.reuse, -0x7, R3 ;  /* 0xfffffff902007824 */ /* 0x040fe400078e0203 */
[----:B------:R-:W-:-:S04]  /*3aa0*/  IMAD R41, R2, 0x1880, R41 ;  /* 0x0000188002297824 */ /* 0x000fc800078e0229 */
[----:B------:R-:W-:-:S04]  /*3ab0*/  IMAD R5, R0, 0x1c, R41 ;  /* 0x0000001c00057824 */ /* 0x000fc800078e0229 */
[----:B------:R-:W-:-:S05]  /*3ac0*/  IMAD.WIDE R4, R5, R4, c[0x0][0x170] ;  /* 0x00005c0005047625 */ /* 0x000fca00078e0204 */
[----:B------:R-:W-:Y:S04]  /*3ad0*/  STG.E [R4.64], R18 ;  /* 0x0000001204007986 */ /* 0x000fe8000c101906 */
[----:B------:R-:W-:Y:S04]  /*3ae0*/  STG.E [R4.64+0x38], R21 ;  /* 0x0000381504007986 */ /* 0x000fe8000c101906 */
[----:B------:R-:W-:Y:S04]  /*3af0*/  STG.E [R4.64+0x310], R16 ;  /* 0x0003101004007986 */ /* 0x000fe8000c101906 */
[----:B------:R-:W-:Y:S04]  /*3b00*/  STG.E [R4.64+0x348], R47 ;  /* 0x0003482f04007986 */ /* 0x000fe8000c101906 */
[----:B------:R-:W-:Y:S04]  /*3b10*/  STG.E [R4.64+0x620], R14 ;  /* 0x0006200e04007986 */ /* 0x000fe8000c101906 */
[----:B------:R-:W-:Y:S04]  /*3b20*/  STG.E [R4.64+0x658], R19 ;  /* 0x0006581304007986 */ /* 0x000fe8000c101906 */
[----:B------:R-:W-:Y:S04]  /*3b30*/  STG.E [R4.64+0x930], R15 ;  /* 0x0009300f04007986 */ /* 0x000fe8000c101906 */
[----:B------:R-:W-:Y:S01]  /*3b40*/  STG.E [R4.64+0x968], R13 ;  /* 0x0009680d04007986 */ /* 0x000fe2000c101906 */
[----:B------:R-:W-:Y:S05]  /*3b50*/  EXIT ;  /* 0x000000000000794d */ /* 0x000fea0003800000 */
.L_x_2:
[----:B------:R-:W-:-:S00]  /*3b60*/  BRA `(.L_x_2) ;  /* 0xfffffff000007947 */ /* 0x000fc0000383ffff */
[----:B------:R-:W-:-:S00]  /*3b70*/  NOP ;  /* 0x0000000000007918 */ /* 0x000fc00000000000 */
        /* <DEDUP_REMOVED lines=8> */
.L_x_3:


//--------------------- .nv.shared.candidate5     --------------------------
	.section	.nv.shared.candidate5,"aw",@nobits
	.align	4
.nv.shared.candidate5:
	.zero		4864
